// auto-generated by cutlass_sweep.gemm — config: {"arch": "sm_90", "cluster_m": 1, "cluster_n": 2, "dtype": "tf32", "dtype_b": "tf32", "layout": "nt", "stages": 0, "tile_k": 32, "tile_m": 64, "tile_n": 64}
#include "cutlass/cutlass.h"
#include "cutlass/gemm/collective/collective_builder.hpp"
#include "cutlass/gemm/device/gemm_universal_adapter.h"
#include "cutlass/gemm/kernel/gemm_universal.hpp"
#include "cutlass/epilogue/collective/collective_builder.hpp"

using ElemA = cutlass::tfloat32_t;
using ElemB = cutlass::tfloat32_t;
using ElemCD = cutlass::tfloat32_t;
using Acc  = float;
using TileShape    = cute::Shape<cute::_64, cute::_64, cute::_32>;
using ClusterShape = cute::Shape<cute::_1, cute::_2, cute::_1>;

using CollectiveEpilogue = typename cutlass::epilogue::collective::CollectiveBuilder<
    cutlass::arch::Sm90, cutlass::arch::OpClassTensorOp,
    TileShape, ClusterShape,
    cutlass::epilogue::collective::EpilogueTileAuto,
    Acc, Acc,
    ElemCD, cutlass::layout::RowMajor, 128 / cutlass::sizeof_bits<ElemCD>::value,
    ElemCD, cutlass::layout::RowMajor, 128 / cutlass::sizeof_bits<ElemCD>::value,
    cutlass::epilogue::collective::EpilogueScheduleAuto
  >::CollectiveOp;

using CollectiveMainloop = typename cutlass::gemm::collective::CollectiveBuilder<
    cutlass::arch::Sm90, cutlass::arch::OpClassTensorOp,
    ElemA, cutlass::layout::RowMajor, 128 / cutlass::sizeof_bits<ElemA>::value,
    ElemB, cutlass::layout::ColumnMajor, 128 / cutlass::sizeof_bits<ElemB>::value,
    Acc,
    TileShape, ClusterShape,
    cutlass::gemm::collective::StageCountAutoCarveout<static_cast<int>(sizeof(typename CollectiveEpilogue::SharedStorage))>,
    cutlass::gemm::collective::KernelScheduleAuto
  >::CollectiveOp;

using GemmKernel = cutlass::gemm::kernel::GemmUniversal<
    cute::Shape<int,int,int,int>,
    CollectiveMainloop,
    CollectiveEpilogue
>;
using Gemm = cutlass::gemm::device::GemmUniversalAdapter<GemmKernel>;

// Force the device kernel symbol into the cubin without needing a host main.
auto* _anchor = &cutlass::device_kernel<GemmKernel>;


// ===== COMPILED SASS (sm_90a) =====

	.target	sm_90a

	.elftype	@"ET_EXEC"


//--------------------- .note.nv.tkinfo           --------------------------
	.section	.note.nv.tkinfo,"",@"SHT_NOTE"
	.sectionflags	@"SHF_NOTE_NV_TKINFO"
	.tkinfo
        /*0018*/ 	.word	0x00000002
        /*0030*/ 	.string	""
        /*0030*/ 	.string	"ptxas"
        /*0030*/ 	.string	"Cuda compilation tools, release 13.0, V13.0.88"
        /*0030*/ 	.string	"Build cuda_13.0.r13.0/compiler.36424714_0"
        /*0030*/ 	.string	"-arch sm_90a -m 64 "



//--------------------- .note.nv.cuinfo           --------------------------
	.section	.note.nv.cuinfo,"",@"SHT_NOTE"
	.sectionflags	@"SHF_NOTE_NV_CUINFO"
        /*0018*/ 	.short	0x0002
        /*001a*/ 	.short	0x005a
        /*001c*/ 	.short	0x0082
	.zero		2


//--------------------- .nv.info                  --------------------------
	.section	.nv.info,"",@"SHT_CUDA_INFO"
	.align	4


	//----- nvinfo : EIATTR_REGCOUNT
	.align		4
        /*0000*/ 	.byte	0x04, 0x2f
        /*0002*/ 	.short	(.L_15 - .L_14)
	.align		4
.L_14:
        /*0004*/ 	.word	index@(_ZN7cutlass13device_kernelINS_4gemm6kernel13GemmUniversalIN4cute5tupleIJiiiiEEENS1_10collective13CollectiveMmaINS1_34MainloopSm90TmaGmmaWarpSpecializedILi14ENS5_IJNS4_1CILi1EEENSA_ILi2EEESB_EEENS1_32KernelTmaWarpSpecializedPingpongEEENS5_IJNSA_ILi64EEESG_NSA_ILi32EEEEEENS_10tfloat32_tENS5_IJlSB_lEEESJ_SK_NS4_8TiledMMAINS4_8MMA_AtomIJNS4_4SM904GMMA29MMA_64x64x8_F32TF32TF32_SS_TNILNSO_7ScaleInE1ELSQ_1EEEEEENS4_6LayoutINS5_IJSB_SB_SB_EEENS5_IJNSA_ILi0EEESV_SV_EEEEENS5_IJNS4_10UnderscoreESY_SY_EEEEENS4_23SM90_TMA_LOAD_MULTICASTENS4_14ComposedLayoutINS4_7SwizzleILi3ELi4ELi3EEENS4_18smem_ptr_flag_bitsILi32EEENST_INS5_IJNSA_ILi8EEESH_EEENS5_IJSH_SB_EEEEEEEvNS4_8identityENS4_13SM90_TMA_LOADES1B_vS1C_EENS_8epilogue10collective6detail29Sm90TmaWarpSpecializedAdapterINS1G_15DefaultEpilogueISJ_SK_SK_NS1F_6thread17LinearCombinationISJ_Li1EffLNS1K_9ScaleType4KindE0ELNS_15FloatRoundStyleE2ESJ_EENS1_15EpilogueDefaultEEEEEvvEEEEvNT_6ParamsE)
        /*0008*/ 	.word	0x000000a8


	//----- nvinfo : EIATTR_FRAME_SIZE
	.align		4
.L_15:
        /*000c*/ 	.byte	0x04, 0x11
        /*000e*/ 	.short	(.L_17 - .L_16)
	.align		4
.L_16:
        /*0010*/ 	.word	index@(_ZN7cutlass13device_kernelINS_4gemm6kernel13GemmUniversalIN4cute5tupleIJiiiiEEENS1_10collective13CollectiveMmaINS1_34MainloopSm90TmaGmmaWarpSpecializedILi14ENS5_IJNS4_1CILi1EEENSA_ILi2EEESB_EEENS1_32KernelTmaWarpSpecializedPingpongEEENS5_IJNSA_ILi64EEESG_NSA_ILi32EEEEEENS_10tfloat32_tENS5_IJlSB_lEEESJ_SK_NS4_8TiledMMAINS4_8MMA_AtomIJNS4_4SM904GMMA29MMA_64x64x8_F32TF32TF32_SS_TNILNSO_7ScaleInE1ELSQ_1EEEEEENS4_6LayoutINS5_IJSB_SB_SB_EEENS5_IJNSA_ILi0EEESV_SV_EEEEENS5_IJNS4_10UnderscoreESY_SY_EEEEENS4_23SM90_TMA_LOAD_MULTICASTENS4_14ComposedLayoutINS4_7SwizzleILi3ELi4ELi3EEENS4_18smem_ptr_flag_bitsILi32EEENST_INS5_IJNSA_ILi8EEESH_EEENS5_IJSH_SB_EEEEEEEvNS4_8identityENS4_13SM90_TMA_LOADES1B_vS1C_EENS_8epilogue10collective6detail29Sm90TmaWarpSpecializedAdapterINS1G_15DefaultEpilogueISJ_SK_SK_NS1F_6thread17LinearCombinationISJ_Li1EffLNS1K_9ScaleType4KindE0ELNS_15FloatRoundStyleE2ESJ_EENS1_15EpilogueDefaultEEEEEvvEEEEvNT_6ParamsE)
        /*0014*/ 	.word	0x00000008


	//----- nvinfo : EIATTR_MIN_STACK_SIZE
	.align		4
.L_17:
        /*0018*/ 	.byte	0x04, 0x12
        /*001a*/ 	.short	(.L_19 - .L_18)
	.align		4
.L_18:
        /*001c*/ 	.word	index@(_ZN7cutlass13device_kernelINS_4gemm6kernel13GemmUniversalIN4cute5tupleIJiiiiEEENS1_10collective13CollectiveMmaINS1_34MainloopSm90TmaGmmaWarpSpecializedILi14ENS5_IJNS4_1CILi1EEENSA_ILi2EEESB_EEENS1_32KernelTmaWarpSpecializedPingpongEEENS5_IJNSA_ILi64EEESG_NSA_ILi32EEEEEENS_10tfloat32_tENS5_IJlSB_lEEESJ_SK_NS4_8TiledMMAINS4_8MMA_AtomIJNS4_4SM904GMMA29MMA_64x64x8_F32TF32TF32_SS_TNILNSO_7ScaleInE1ELSQ_1EEEEEENS4_6LayoutINS5_IJSB_SB_SB_EEENS5_IJNSA_ILi0EEESV_SV_EEEEENS5_IJNS4_10UnderscoreESY_SY_EEEEENS4_23SM90_TMA_LOAD_MULTICASTENS4_14ComposedLayoutINS4_7SwizzleILi3ELi4ELi3EEENS4_18smem_ptr_flag_bitsILi32EEENST_INS5_IJNSA_ILi8EEESH_EEENS5_IJSH_SB_EEEEEEEvNS4_8identityENS4_13SM90_TMA_LOADES1B_vS1C_EENS_8epilogue10collective6detail29Sm90TmaWarpSpecializedAdapterINS1G_15DefaultEpilogueISJ_SK_SK_NS1F_6thread17LinearCombinationISJ_Li1EffLNS1K_9ScaleType4KindE0ELNS_15FloatRoundStyleE2ESJ_EENS1_15EpilogueDefaultEEEEEvvEEEEvNT_6ParamsE)
        /*0020*/ 	.word	0x00000008
.L_19:


//--------------------- .nv.compat                --------------------------
	.section	.nv.compat,"",@"SHT_CUDA_COMPAT_INFO"
	.align	4
        /*0000*/ 	.byte	0x02, 0x09, 0x01, 0x00, 0x02, 0x02, 0x04, 0x00, 0x02, 0x05, 0x05, 0x00, 0x03, 0x07, 0x01, 0x01
        /*0010*/ 	.byte	0x02, 0x03, 0x01, 0x00, 0x02, 0x06, 0x01, 0x00, 0x04, 0x0b, 0x08, 0x00, 0x00, 0x00, 0x00, 0x00
        /*0020*/ 	.byte	0x00, 0x00, 0x00, 0x00


//--------------------- .nv.info._ZN7cutlass13device_kernelINS_4gemm6kernel13GemmUniversalIN4cute5tupleIJiiiiEEENS1_10collective13CollectiveMmaINS1_34MainloopSm90TmaGmmaWarpSpecializedILi14ENS5_IJNS4_1CILi1EEENSA_ILi2EEESB_EEENS1_32KernelTmaWarpSpecializedPingpongEEENS5_IJNSA_ILi64EEESG_NSA_ILi32EEEEEENS_10tfloat32_tENS5_IJlSB_lEEESJ_SK_NS4_8TiledMMAINS4_8MMA_AtomIJNS4_4SM904GMMA29MMA_64x64x8_F32TF32TF32_SS_TNILNSO_7ScaleInE1ELSQ_1EEEEEENS4_6LayoutINS5_IJSB_SB_SB_EEENS5_IJNSA_ILi0EEESV_SV_EEEEENS5_IJNS4_10UnderscoreESY_SY_EEEEENS4_23SM90_TMA_LOAD_MULTICASTENS4_14ComposedLayoutINS4_7SwizzleILi3ELi4ELi3EEENS4_18smem_ptr_flag_bitsILi32EEENST_INS5_IJNSA_ILi8EEESH_EEENS5_IJSH_SB_EEEEEEEvNS4_8identityENS4_13SM90_TMA_LOADES1B_vS1C_EENS_8epilogue10collective6detail29Sm90TmaWarpSpecializedAdapterINS1G_15DefaultEpilogueISJ_SK_SK_NS1F_6thread17LinearCombinationISJ_Li1EffLNS1K_9ScaleType4KindE0ELNS_15FloatRoundStyleE2ESJ_EENS1_15EpilogueDefaultEEEEEvvEEEEvNT_6ParamsE --------------------------
	.section	.nv.info._ZN7cutlass13device_kernelINS_4gemm6kernel13GemmUniversalIN4cute5tupleIJiiiiEEENS1_10collective13CollectiveMmaINS1_34MainloopSm90TmaGmmaWarpSpecializedILi14ENS5_IJNS4_1CILi1EEENSA_ILi2EEESB_EEENS1_32KernelTmaWarpSpecializedPingpongEEENS5_IJNSA_ILi64EEESG_NSA_ILi32EEEEEENS_10tfloat32_tENS5_IJlSB_lEEESJ_SK_NS4_8TiledMMAINS4_8MMA_AtomIJNS4_4SM904GMMA29MMA_64x64x8_F32TF32TF32_SS_TNILNSO_7ScaleInE1ELSQ_1EEEEEENS4_6LayoutINS5_IJSB_SB_SB_EEENS5_IJNSA_ILi0EEESV_SV_EEEEENS5_IJNS4_10UnderscoreESY_SY_EEEEENS4_23SM90_TMA_LOAD_MULTICASTENS4_14ComposedLayoutINS4_7SwizzleILi3ELi4ELi3EEENS4_18smem_ptr_flag_bitsILi32EEENST_INS5_IJNSA_ILi8EEESH_EEENS5_IJSH_SB_EEEEEEEvNS4_8identityENS4_13SM90_TMA_LOADES1B_vS1C_EENS_8epilogue10collective6detail29Sm90TmaWarpSpecializedAdapterINS1G_15DefaultEpilogueISJ_SK_SK_NS1F_6thread17LinearCombinationISJ_Li1EffLNS1K_9ScaleType4KindE0ELNS_15FloatRoundStyleE2ESJ_EENS1_15EpilogueDefaultEEEEEvvEEEEvNT_6ParamsE,"",@"SHT_CUDA_INFO"
	.sectionflags	@""
	.align	4


	//----- nvinfo : EIATTR_CUDA_API_VERSION
	.align		4
        /*0000*/ 	.byte	0x04, 0x37
        /*0002*/ 	.short	(.L_21 - .L_20)
.L_20:
        /*0004*/ 	.word	0x00000082


	//----- nvinfo : EIATTR_KPARAM_INFO
	.align		4
.L_21:
        /*0008*/ 	.byte	0x04, 0x17
        /*000a*/ 	.short	(.L_23 - .L_22)
.L_22:
        /*000c*/ 	.word	0x00000000
        /*0010*/ 	.short	0x0000
        /*0012*/ 	.short	0x0070
        /*0014*/ 	.byte	0x00, 0xf0, 0x01, 0x10


	//----- nvinfo : EIATTR_SPARSE_MMA_MASK
	.align		4
.L_23:
        /*0018*/ 	.byte	0x03, 0x50
        /*001a*/ 	.short	0x0000


	//----- nvinfo : EIATTR_MAXREG_COUNT
	.align		4
        /*001c*/ 	.byte	0x03, 0x1b
        /*001e*/ 	.short	0x00a8


	//----- nvinfo : EIATTR_NUM_BARRIERS
	.align		4
        /*0020*/ 	.byte	0x02, 0x4c
        /*0022*/ 	.byte	0x01
	.zero		1


	//----- nvinfo : EIATTR_EXTERNS
	.align		4
        /*0024*/ 	.byte	0x04, 0x0f
        /*0026*/ 	.short	(.L_25 - .L_24)


	//   ....[0]....
	.align		4
.L_24:
        /*0028*/ 	.word	index@(__assertfail)


	//----- nvinfo : EIATTR_ANNOTATIONS
	.align		4
.L_25:
        /*002c*/ 	.byte	0x04, 0x55
        /*002e*/ 	.short	(.L_27 - .L_26)


	//   ....[0]....
.L_26:
        /*0030*/ 	.word	0x00000001
        /*0034*/ 	.byte	0xb0, 0x0e, 0x00, 0x00, 0x01, 0x00, 0x00, 0x00, 0x60, 0x46, 0x00, 0x00, 0x01, 0x00, 0x00, 0x00
        /*0044*/ 	.byte	0xe0, 0x52, 0x00, 0x00


	//----- nvinfo : EIATTR_MERCURY_ISA_VERSION
	.align		4
.L_27:
        /*0048*/ 	.byte	0x03, 0x5f
        /*004a*/ 	.short	0x0101


	//----- nvinfo : EIATTR_INT_WARP_WIDE_INSTR_OFFSETS
	.align		4
        /*004c*/ 	.byte	0x04, 0x31
        /*004e*/ 	.short	(.L_29 - .L_28)


	//   ....[0]....
.L_28:
        /*0050*/ 	.word	0x00000600


	//   ....[1]....
        /*0054*/ 	.word	0x00000640


	//   ....[2]....
        /*0058*/ 	.word	0x00000780


	//   ....[3]....
        /*005c*/ 	.word	0x00000790


	//   ....[4]....
        /*0060*/ 	.word	0x000007b0


	//   ....[5]....
        /*0064*/ 	.word	0x000007d0


	//   ....[6]....
        /*0068*/ 	.word	0x00000880


	//   ....[7]....
        /*006c*/ 	.word	0x000008d0


	//----- nvinfo : EIATTR_COOP_GROUP_MASK_REGIDS
	.align		4
.L_29:
        /*0070*/ 	.byte	0x04, 0x29
        /*0072*/ 	.short	(.L_31 - .L_30)


	//   ....[0]....
.L_30:
        /*0074*/ 	.word	0xffffffff


	//   ....[1]....
        /*0078*/ 	.word	0xffffffff


	//   ....[2]....
        /*007c*/ 	.word	0xffffffff


	//   ....[3]....
        /*0080*/ 	.word	0xffffffff


	//   ....[4]....
        /*0084*/ 	.word	0xffffffff


	//   ....[5]....
        /*0088*/ 	.word	0xffffffff


	//   ....[6]....
        /*008c*/ 	.word	0xffffffff


	//----- nvinfo : EIATTR_COOP_GROUP_INSTR_OFFSETS
	.align		4
.L_31:
        /*0090*/ 	.byte	0x04, 0x28
        /*0092*/ 	.short	(.L_33 - .L_32)


	//   ....[0]....
.L_32:
        /*0094*/ 	.word	0x00000070


	//   ....[1]....
        /*0098*/ 	.word	0x00000080


	//   ....[2]....
        /*009c*/ 	.word	0x00000140


	//   ....[3]....
        /*00a0*/ 	.word	0x00000440


	//   ....[4]....
        /*00a4*/ 	.word	0x00000480


	//   ....[5]....
        /*00a8*/ 	.word	0x00000920


	//   ....[6]....
        /*00ac*/ 	.word	0x00000a50


	//----- nvinfo : EIATTR_REG_RECONFIG
	.align		4
.L_33:
        /*00b0*/ 	.byte	0x01, 0x54
	.zero		2


	//----- nvinfo : EIATTR_SYSCALL_OFFSETS
	.align		4
        /*00b4*/ 	.byte	0x04, 0x46
        /*00b6*/ 	.short	(.L_35 - .L_34)


	//   ....[0]....
.L_34:
        /*00b8*/ 	.word	0x00001970


	//----- nvinfo : EIATTR_MBARRIER_INSTR_OFFSETS
	.align		4
.L_35:
        /*00bc*/ 	.byte	0x04, 0x39
        /*00be*/ 	.short	(.L_37 - .L_36)


	//   ....[0]....
.L_36:
        /*00c0*/ 	.word	0x00000260
        /*00c4*/ 	.word	0x000000ff
        /*00c8*/ 	.word	0x00000000
        /*00cc*/ 	.short	0x0100
        /*00ce*/ 	.byte	0x08
	.zero		1


	//   ....[1]....
        /*00d0*/ 	.word	0x00000270
        /*00d4*/ 	.word	0x000000ff
        /*00d8*/ 	.word	0x00000070
        /*00dc*/ 	.short	0x0100
        /*00de*/ 	.byte	0x08
	.zero		1


	//   ....[2]....
        /*00e0*/ 	.word	0x00000280
        /*00e4*/ 	.word	0x000000ff
        /*00e8*/ 	.word	0x00000008
        /*00ec*/ 	.short	0x0100
        /*00ee*/ 	.byte	0x08
	.zero		1


	//   ....[3]....
        /*00f0*/ 	.word	0x00000290
        /*00f4*/ 	.word	0x000000ff
        /*00f8*/ 	.word	0x00000078
        /*00fc*/ 	.short	0x0100
        /*00fe*/ 	.byte	0x08
	.zero		1


	//   ....[4]....
        /*0100*/ 	.word	0x000002a0
        /*0104*/ 	.word	0x000000ff
        /*0108*/ 	.word	0x00000010
        /*010c*/ 	.short	0x0100
        /*010e*/ 	.byte	0x08
	.zero		1


	//   ....[5]....
        /*0110*/ 	.word	0x000002b0
        /*0114*/ 	.word	0x000000ff
        /*0118*/ 	.word	0x00000080
        /*011c*/ 	.short	0x0100
        /*011e*/ 	.byte	0x08
	.zero		1


	//   ....[6]....
        /*0120*/ 	.word	0x000002c0
        /*0124*/ 	.word	0x000000ff
        /*0128*/ 	.word	0x00000018
        /*012c*/ 	.short	0x0100
        /*012e*/ 	.byte	0x08
	.zero		1


	//   ....[7]....
        /*0130*/ 	.word	0x000002d0
        /*0134*/ 	.word	0x000000ff
        /*0138*/ 	.word	0x00000088
        /*013c*/ 	.short	0x0100
        /*013e*/ 	.byte	0x08
	.zero		1


	//   ....[8]....
        /*0140*/ 	.word	0x000002e0
        /*0144*/ 	.word	0x000000ff
        /*0148*/ 	.word	0x00000020
        /*014c*/ 	.short	0x0100
        /*014e*/ 	.byte	0x08
	.zero		1


	//   ....[9]....
        /*0150*/ 	.word	0x000002f0
        /*0154*/ 	.word	0x000000ff
        /*0158*/ 	.word	0x00000090
        /*015c*/ 	.short	0x0100
        /*015e*/ 	.byte	0x08
	.zero		1


	//   ....[10]....
        /*0160*/ 	.word	0x00000300
        /*0164*/ 	.word	0x000000ff
        /*0168*/ 	.word	0x00000028
        /*016c*/ 	.short	0x0100
        /*016e*/ 	.byte	0x08
	.zero		1


	//   ....[11]....
        /*0170*/ 	.word	0x00000310
        /*0174*/ 	.word	0x000000ff
        /*0178*/ 	.word	0x00000098
        /*017c*/ 	.short	0x0100
        /*017e*/ 	.byte	0x08
	.zero		1


	//   ....[12]....
        /*0180*/ 	.word	0x00000320
        /*0184*/ 	.word	0x000000ff
        /*0188*/ 	.word	0x00000030
        /*018c*/ 	.short	0x0100
        /*018e*/ 	.byte	0x08
	.zero		1


	//   ....[13]....
        /*0190*/ 	.word	0x00000330
        /*0194*/ 	.word	0x000000ff
        /*0198*/ 	.word	0x000000a0
        /*019c*/ 	.short	0x0100
        /*019e*/ 	.byte	0x08
	.zero		1


	//   ....[14]....
        /*01a0*/ 	.word	0x00000340
        /*01a4*/ 	.word	0x000000ff
        /*01a8*/ 	.word	0x00000038
        /*01ac*/ 	.short	0x0100
        /*01ae*/ 	.byte	0x08
	.zero		1


	//   ....[15]....
        /*01b0*/ 	.word	0x00000350
        /*01b4*/ 	.word	0x000000ff
        /*01b8*/ 	.word	0x000000a8
        /*01bc*/ 	.short	0x0100
        /*01be*/ 	.byte	0x08
	.zero		1


	//   ....[16]....
        /*01c0*/ 	.word	0x00000360
        /*01c4*/ 	.word	0x000000ff
        /*01c8*/ 	.word	0x00000040
        /*01cc*/ 	.short	0x0100
        /*01ce*/ 	.byte	0x08
	.zero		1


	//   ....[17]....
        /*01d0*/ 	.word	0x00000370
        /*01d4*/ 	.word	0x000000ff
        /*01d8*/ 	.word	0x000000b0
        /*01dc*/ 	.short	0x0100
        /*01de*/ 	.byte	0x08
	.zero		1


	//   ....[18]....
        /*01e0*/ 	.word	0x00000380
        /*01e4*/ 	.word	0x000000ff
        /*01e8*/ 	.word	0x00000048
        /*01ec*/ 	.short	0x0100
        /*01ee*/ 	.byte	0x08
	.zero		1


	//   ....[19]....
        /*01f0*/ 	.word	0x00000390
        /*01f4*/ 	.word	0x000000ff
        /*01f8*/ 	.word	0x000000b8
        /*01fc*/ 	.short	0x0100
        /*01fe*/ 	.byte	0x08
	.zero		1


	//   ....[20]....
        /*0200*/ 	.word	0x000003a0
        /*0204*/ 	.word	0x000000ff
        /*0208*/ 	.word	0x00000050
        /*020c*/ 	.short	0x0100
        /*020e*/ 	.byte	0x08
	.zero		1


	//   ....[21]....
        /*0210*/ 	.word	0x000003b0
        /*0214*/ 	.word	0x000000ff
        /*0218*/ 	.word	0x000000c0
        /*021c*/ 	.short	0x0100
        /*021e*/ 	.byte	0x08
	.zero		1


	//   ....[22]....
        /*0220*/ 	.word	0x000003c0
        /*0224*/ 	.word	0x000000ff
        /*0228*/ 	.word	0x00000058
        /*022c*/ 	.short	0x0100
        /*022e*/ 	.byte	0x08
	.zero		1


	//   ....[23]....
        /*0230*/ 	.word	0x000003d0
        /*0234*/ 	.word	0x000000ff
        /*0238*/ 	.word	0x000000c8
        /*023c*/ 	.short	0x0100
        /*023e*/ 	.byte	0x08
	.zero		1


	//   ....[24]....
        /*0240*/ 	.word	0x000003e0
        /*0244*/ 	.word	0x000000ff
        /*0248*/ 	.word	0x00000060
        /*024c*/ 	.short	0x0100
        /*024e*/ 	.byte	0x08
	.zero		1


	//   ....[25]....
        /*0250*/ 	.word	0x000003f0
        /*0254*/ 	.word	0x000000ff
        /*0258*/ 	.word	0x000000d0
        /*025c*/ 	.short	0x0100
        /*025e*/ 	.byte	0x08
	.zero		1


	//   ....[26]....
        /*0260*/ 	.word	0x00000400
        /*0264*/ 	.word	0x000000ff
        /*0268*/ 	.word	0x00000068
        /*026c*/ 	.short	0x0100
        /*026e*/ 	.byte	0x08
	.zero		1


	//   ....[27]....
        /*0270*/ 	.word	0x00000410
        /*0274*/ 	.word	0x000000ff
        /*0278*/ 	.word	0x000000d8
        /*027c*/ 	.short	0x0100
        /*027e*/ 	.byte	0x08
	.zero		1


	//   ....[28]....
        /*0280*/ 	.word	0x00000900
        /*0284*/ 	.word	0x000000ff
        /*0288*/ 	.word	0x00000110
        /*028c*/ 	.short	0x0100
        /*028e*/ 	.byte	0x08
	.zero		1


	//   ....[29]....
        /*0290*/ 	.word	0x000009a0
        /*0294*/ 	.word	0x000000ff
        /*0298*/ 	.word	0x00000118
        /*029c*/ 	.short	0x0100
        /*029e*/ 	.byte	0x08
	.zero		1


	//   ....[30]....
        /*02a0*/ 	.word	0x000009d0
        /*02a4*/ 	.word	0x000000ff
        /*02a8*/ 	.word	0x000000f0
        /*02ac*/ 	.short	0x0100
        /*02ae*/ 	.byte	0x09
	.zero		1


	//   ....[31]....
        /*02b0*/ 	.word	0x000009e0
        /*02b4*/ 	.word	0x000000ff
        /*02b8*/ 	.word	0x000000f8
        /*02bc*/ 	.short	0x0100
        /*02be*/ 	.byte	0x09
	.zero		1


	//   ....[32]....
        /*02c0*/ 	.word	0x000009f0
        /*02c4*/ 	.word	0x000000ff
        /*02c8*/ 	.word	0x00000100
        /*02cc*/ 	.short	0x0100
        /*02ce*/ 	.byte	0x09
	.zero		1


	//   ....[33]....
        /*02d0*/ 	.word	0x00000a00
        /*02d4*/ 	.word	0x000000ff
        /*02d8*/ 	.word	0x00000108
        /*02dc*/ 	.short	0x0100
        /*02de*/ 	.byte	0x09
	.zero		1


	//   ....[34]....
        /*02e0*/ 	.word	0x00001850
        /*02e4*/ 	.word	0x0000003e
        /*02e8*/ 	.word	0x00000000
        /*02ec*/ 	.short	0x010a
        /*02ee*/ 	.byte	0x2a
	.zero		1


	//   ....[35]....
        /*02f0*/ 	.word	0x000019f0
        /*02f4*/ 	.word	0x00000003
        /*02f8*/ 	.word	0x00000000
        /*02fc*/ 	.short	0x010a
        /*02fe*/ 	.byte	0x3f
	.zero		1


	//   ....[36]....
        /*0300*/ 	.word	0x00001a30
        /*0304*/ 	.word	0x00000003
        /*0308*/ 	.word	0x00000000
        /*030c*/ 	.short	0x010a
        /*030e*/ 	.byte	0x3f
	.zero		1


	//   ....[37]....
        /*0310*/ 	.word	0x00001d30
        /*0314*/ 	.word	0x000000ff
        /*0318*/ 	.word	0x00000000
        /*031c*/ 	.short	0x010a
        /*031e*/ 	.byte	0x04
	.zero		1


	//   ....[38]....
        /*0320*/ 	.word	0x00001d70
        /*0324*/ 	.word	0x000000ff
        /*0328*/ 	.word	0x00000000
        /*032c*/ 	.short	0x010a
        /*032e*/ 	.byte	0x04
	.zero		1


	//   ....[39]....
        /*0330*/ 	.word	0x00001fd0
        /*0334*/ 	.word	0x00000005
        /*0338*/ 	.word	0x00000000
        /*033c*/ 	.short	0x0101
        /*033e*/ 	.byte	0x3f
	.zero		1


	//   ....[40]....
        /*0340*/ 	.word	0x000020d0
        /*0344*/ 	.word	0x0000003f
        /*0348*/ 	.word	0x00000000
        /*034c*/ 	.short	0x0101
        /*034e*/ 	.byte	0x2f
	.zero		1


	//   ....[41]....
        /*0350*/ 	.word	0x000021f0
        /*0354*/ 	.word	0x00000000
        /*0358*/ 	.word	0x00000000
        /*035c*/ 	.short	0x0101
        /*035e*/ 	.byte	0x3f
	.zero		1


	//   ....[42]....
        /*0360*/ 	.word	0x000022b0
        /*0364*/ 	.word	0x0000003e
        /*0368*/ 	.word	0x00000010
        /*036c*/ 	.short	0x010a
        /*036e*/ 	.byte	0x2a
	.zero		1


	//   ....[43]....
        /*0370*/ 	.word	0x00004680
        /*0374*/ 	.word	0x00000041
        /*0378*/ 	.word	0x00000000
        /*037c*/ 	.short	0x0101
        /*037e*/ 	.byte	0x2f
	.zero		1


	//   ....[44]....
        /*0380*/ 	.word	0x00005020
        /*0384*/ 	.word	0x0000000c
        /*0388*/ 	.word	0x00000070
        /*038c*/ 	.short	0x010a
        /*038e*/ 	.byte	0x3f
	.zero		1


	//   ....[45]....
        /*0390*/ 	.word	0x00005470
        /*0394*/ 	.word	0x00000004
        /*0398*/ 	.word	0x00000118
        /*039c*/ 	.short	0x0101
        /*039e*/ 	.byte	0x3f
	.zero		1


	//   ....[46]....
        /*03a0*/ 	.word	0x00005b80
        /*03a4*/ 	.word	0x00000007
        /*03a8*/ 	.word	0x00000000
        /*03ac*/ 	.short	0x010a
        /*03ae*/ 	.byte	0x3f
	.zero		1


	//   ....[47]....
        /*03b0*/ 	.word	0x00005c00
        /*03b4*/ 	.word	0x00000009
        /*03b8*/ 	.word	0x00000000
        /*03bc*/ 	.short	0x010a
        /*03be*/ 	.byte	0x3f
	.zero		1


	//   ....[48]....
        /*03c0*/ 	.word	0x00005c90
        /*03c4*/ 	.word	0x00000006
        /*03c8*/ 	.word	0x00000000
        /*03cc*/ 	.short	0x010a
        /*03ce*/ 	.byte	0x3f
	.zero		1


	//   ....[49]....
        /*03d0*/ 	.word	0x00005d20
        /*03d4*/ 	.word	0x00000009
        /*03d8*/ 	.word	0x00000000
        /*03dc*/ 	.short	0x010a
        /*03de*/ 	.byte	0x3f
	.zero		1


	//   ....[50]....
        /*03e0*/ 	.word	0x00005db0
        /*03e4*/ 	.word	0x00000006
        /*03e8*/ 	.word	0x00000000
        /*03ec*/ 	.short	0x010a
        /*03ee*/ 	.byte	0x3f
	.zero		1


	//   ....[51]....
        /*03f0*/ 	.word	0x00005e40
        /*03f4*/ 	.word	0x00000009
        /*03f8*/ 	.word	0x00000000
        /*03fc*/ 	.short	0x010a
        /*03fe*/ 	.byte	0x3f
	.zero		1


	//   ....[52]....
        /*0400*/ 	.word	0x00005ed0
        /*0404*/ 	.word	0x00000006
        /*0408*/ 	.word	0x00000000
        /*040c*/ 	.short	0x010a
        /*040e*/ 	.byte	0x3f
	.zero		1


	//   ....[53]....
        /*0410*/ 	.word	0x00005f60
        /*0414*/ 	.word	0x00000009
        /*0418*/ 	.word	0x00000000
        /*041c*/ 	.short	0x010a
        /*041e*/ 	.byte	0x3f
	.zero		1


	//   ....[54]....
        /*0420*/ 	.word	0x00005ff0
        /*0424*/ 	.word	0x00000006
        /*0428*/ 	.word	0x00000000
        /*042c*/ 	.short	0x010a
        /*042e*/ 	.byte	0x3f
	.zero		1


	//   ....[55]....
        /*0430*/ 	.word	0x00006080
        /*0434*/ 	.word	0x00000009
        /*0438*/ 	.word	0x00000000
        /*043c*/ 	.short	0x010a
        /*043e*/ 	.byte	0x3f
	.zero		1


	//   ....[56]....
        /*0440*/ 	.word	0x00006110
        /*0444*/ 	.word	0x00000006
        /*0448*/ 	.word	0x00000000
        /*044c*/ 	.short	0x010a
        /*044e*/ 	.byte	0x3f
	.zero		1


	//   ....[57]....
        /*0450*/ 	.word	0x000061a0
        /*0454*/ 	.word	0x00000009
        /*0458*/ 	.word	0x00000000
        /*045c*/ 	.short	0x010a
        /*045e*/ 	.byte	0x3f
	.zero		1


	//   ....[58]....
        /*0460*/ 	.word	0x00006230
        /*0464*/ 	.word	0x00000006
        /*0468*/ 	.word	0x00000000
        /*046c*/ 	.short	0x010a
        /*046e*/ 	.byte	0x3f
	.zero		1


	//   ....[59]....
        /*0470*/ 	.word	0x000062c0
        /*0474*/ 	.word	0x00000003
        /*0478*/ 	.word	0x00000000
        /*047c*/ 	.short	0x010a
        /*047e*/ 	.byte	0x3f
	.zero		1


	//   ....[60]....
        /*0480*/ 	.word	0x00006320
        /*0484*/ 	.word	0x00000040
        /*0488*/ 	.word	0x00000000
        /*048c*/ 	.short	0x010a
        /*048e*/ 	.byte	0x3f
	.zero		1


	//   ....[61]....
        /*0490*/ 	.word	0x00006370
        /*0494*/ 	.word	0x00000003
        /*0498*/ 	.word	0x00000000
        /*049c*/ 	.short	0x010a
        /*049e*/ 	.byte	0x3f
	.zero		1


	//   ....[62]....
        /*04a0*/ 	.word	0x000063d0
        /*04a4*/ 	.word	0x00000005
        /*04a8*/ 	.word	0x00000000
        /*04ac*/ 	.short	0x010a
        /*04ae*/ 	.byte	0x3f
	.zero		1


	//   ....[63]....
        /*04b0*/ 	.word	0x00006420
        /*04b4*/ 	.word	0x00000040
        /*04b8*/ 	.word	0x00000010
        /*04bc*/ 	.short	0x010a
        /*04be*/ 	.byte	0x3f
	.zero		1


	//   ....[64]....
        /*04c0*/ 	.word	0x000064f0
        /*04c4*/ 	.word	0x0000000c
        /*04c8*/ 	.word	0x00000070
        /*04cc*/ 	.short	0x010a
        /*04ce*/ 	.byte	0x3f
	.zero		1


	//   ....[65]....
        /*04d0*/ 	.word	0x000065c0
        /*04d4*/ 	.word	0x00000007
        /*04d8*/ 	.word	0x00000000
        /*04dc*/ 	.short	0x010a
        /*04de*/ 	.byte	0x3f
	.zero		1


	//   ....[66]....
        /*04e0*/ 	.word	0x00006610
        /*04e4*/ 	.word	0x00000009
        /*04e8*/ 	.word	0x00000000
        /*04ec*/ 	.short	0x010a
        /*04ee*/ 	.byte	0x3f
	.zero		1


	//   ....[67]....
        /*04f0*/ 	.word	0x00006660
        /*04f4*/ 	.word	0x00000006
        /*04f8*/ 	.word	0x00000000
        /*04fc*/ 	.short	0x010a
        /*04fe*/ 	.byte	0x3f
	.zero		1


	//   ....[68]....
        /*0500*/ 	.word	0x000066b0
        /*0504*/ 	.word	0x00000009
        /*0508*/ 	.word	0x00000000
        /*050c*/ 	.short	0x010a
        /*050e*/ 	.byte	0x3f
	.zero		1


	//   ....[69]....
        /*0510*/ 	.word	0x00006700
        /*0514*/ 	.word	0x00000006
        /*0518*/ 	.word	0x00000000
        /*051c*/ 	.short	0x010a
        /*051e*/ 	.byte	0x3f
	.zero		1


	//   ....[70]....
        /*0520*/ 	.word	0x00006750
        /*0524*/ 	.word	0x00000009
        /*0528*/ 	.word	0x00000000
        /*052c*/ 	.short	0x010a
        /*052e*/ 	.byte	0x3f
	.zero		1


	//   ....[71]....
        /*0530*/ 	.word	0x000067a0
        /*0534*/ 	.word	0x00000006
        /*0538*/ 	.word	0x00000000
        /*053c*/ 	.short	0x010a
        /*053e*/ 	.byte	0x3f
	.zero		1


	//   ....[72]....
        /*0540*/ 	.word	0x000067f0
        /*0544*/ 	.word	0x00000009
        /*0548*/ 	.word	0x00000000
        /*054c*/ 	.short	0x010a
        /*054e*/ 	.byte	0x3f
	.zero		1


	//   ....[73]....
        /*0550*/ 	.word	0x00006840
        /*0554*/ 	.word	0x00000006
        /*0558*/ 	.word	0x00000000
        /*055c*/ 	.short	0x010a
        /*055e*/ 	.byte	0x3f
	.zero		1


	//   ....[74]....
        /*0560*/ 	.word	0x00006890
        /*0564*/ 	.word	0x00000009
        /*0568*/ 	.word	0x00000000
        /*056c*/ 	.short	0x010a
        /*056e*/ 	.byte	0x3f
	.zero		1


	//   ....[75]....
        /*0570*/ 	.word	0x000068e0
        /*0574*/ 	.word	0x00000006
        /*0578*/ 	.word	0x00000000
        /*057c*/ 	.short	0x010a
        /*057e*/ 	.byte	0x3f
	.zero		1


	//   ....[76]....
        /*0580*/ 	.word	0x00006930
        /*0584*/ 	.word	0x00000009
        /*0588*/ 	.word	0x00000000
        /*058c*/ 	.short	0x010a
        /*058e*/ 	.byte	0x3f
	.zero		1


	//   ....[77]....
        /*0590*/ 	.word	0x00006980
        /*0594*/ 	.word	0x00000006
        /*0598*/ 	.word	0x00000000
        /*059c*/ 	.short	0x010a
        /*059e*/ 	.byte	0x3f
	.zero		1


	//----- nvinfo : EIATTR_NUM_MBARRIERS
	.align		4
.L_37:
        /*05a0*/ 	.byte	0x03, 0x38
        /*05a2*/ 	.short	0x0022


	//----- nvinfo : EIATTR_EXIT_INSTR_OFFSETS
	.align		4
        /*05a4*/ 	.byte	0x04, 0x1c
        /*05a6*/ 	.short	(.L_39 - .L_38)


	//   ....[0]....
.L_38:
        /*05a8*/ 	.word	0x00001500


	//   ....[1]....
        /*05ac*/ 	.word	0x00001560


	//   ....[2]....
        /*05b0*/ 	.word	0x00004d10


	//   ....[3]....
        /*05b4*/ 	.word	0x00004d40


	//   ....[4]....
        /*05b8*/ 	.word	0x00006310


	//----- nvinfo : EIATTR_MAX_THREADS
	.align		4
.L_39:
        /*05bc*/ 	.byte	0x04, 0x05
        /*05be*/ 	.short	(.L_41 - .L_40)
.L_40:
        /*05c0*/ 	.word	0x00000180
        /*05c4*/ 	.word	0x00000001
        /*05c8*/ 	.word	0x00000001


	//----- nvinfo : EIATTR_CRS_STACK_SIZE
	.align		4
.L_41:
        /*05cc*/ 	.byte	0x04, 0x1e
        /*05ce*/ 	.short	(.L_43 - .L_42)
.L_42:
        /*05d0*/ 	.word	0x00000000


	//----- nvinfo : EIATTR_CBANK_PARAM_SIZE
	.align		4
.L_43:
        /*05d4*/ 	.byte	0x03, 0x19
        /*05d6*/ 	.short	0x0470


	//----- nvinfo : EIATTR_PARAM_CBANK
	.align		4
        /*05d8*/ 	.byte	0x04, 0x0a
        /*05da*/ 	.short	(.L_45 - .L_44)
	.align		4
.L_44:
        /*05dc*/ 	.word	index@(.nv.constant0._ZN7cutlass13device_kernelINS_4gemm6kernel13GemmUniversalIN4cute5tupleIJiiiiEEENS1_10collective13CollectiveMmaINS1_34MainloopSm90TmaGmmaWarpSpecializedILi14ENS5_IJNS4_1CILi1EEENSA_ILi2EEESB_EEENS1_32KernelTmaWarpSpecializedPingpongEEENS5_IJNSA_ILi64EEESG_NSA_ILi32EEEEEENS_10tfloat32_tENS5_IJlSB_lEEESJ_SK_NS4_8TiledMMAINS4_8MMA_AtomIJNS4_4SM904GMMA29MMA_64x64x8_F32TF32TF32_SS_TNILNSO_7ScaleInE1ELSQ_1EEEEEENS4_6LayoutINS5_IJSB_SB_SB_EEENS5_IJNSA_ILi0EEESV_SV_EEEEENS5_IJNS4_10UnderscoreESY_SY_EEEEENS4_23SM90_TMA_LOAD_MULTICASTENS4_14ComposedLayoutINS4_7SwizzleILi3ELi4ELi3EEENS4_18smem_ptr_flag_bitsILi32EEENST_INS5_IJNSA_ILi8EEESH_EEENS5_IJSH_SB_EEEEEEEvNS4_8identityENS4_13SM90_TMA_LOADES1B_vS1C_EENS_8epilogue10collective6detail29Sm90TmaWarpSpecializedAdapterINS1G_15DefaultEpilogueISJ_SK_SK_NS1F_6thread17LinearCombinationISJ_Li1EffLNS1K_9ScaleType4KindE0ELNS_15FloatRoundStyleE2ESJ_EENS1_15EpilogueDefaultEEEEEvvEEEEvNT_6ParamsE)
        /*05e0*/ 	.short	0x0210
        /*05e2*/ 	.short	0x0470


	//----- nvinfo : EIATTR_SW_WAR
	.align		4
.L_45:
        /*05e4*/ 	.byte	0x04, 0x36
        /*05e6*/ 	.short	(.L_47 - .L_46)
.L_46:
        /*05e8*/ 	.word	0x00000008
.L_47:


//--------------------- .nv.callgraph             --------------------------
	.section	.nv.callgraph,"",@"SHT_CUDA_CALLGRAPH"
	.align	4
	.sectionentsize	8
	.align		4
        /*0000*/ 	.word	0x00000000
	.align		4
        /*0004*/ 	.word	0xffffffff
	.align		4
        /*0008*/ 	.word	index@(_ZN7cutlass13device_kernelINS_4gemm6kernel13GemmUniversalIN4cute5tupleIJiiiiEEENS1_10collective13CollectiveMmaINS1_34MainloopSm90TmaGmmaWarpSpecializedILi14ENS5_IJNS4_1CILi1EEENSA_ILi2EEESB_EEENS1_32KernelTmaWarpSpecializedPingpongEEENS5_IJNSA_ILi64EEESG_NSA_ILi32EEEEEENS_10tfloat32_tENS5_IJlSB_lEEESJ_SK_NS4_8TiledMMAINS4_8MMA_AtomIJNS4_4SM904GMMA29MMA_64x64x8_F32TF32TF32_SS_TNILNSO_7ScaleInE1ELSQ_1EEEEEENS4_6LayoutINS5_IJSB_SB_SB_EEENS5_IJNSA_ILi0EEESV_SV_EEEEENS5_IJNS4_10UnderscoreESY_SY_EEEEENS4_23SM90_TMA_LOAD_MULTICASTENS4_14ComposedLayoutINS4_7SwizzleILi3ELi4ELi3EEENS4_18smem_ptr_flag_bitsILi32EEENST_INS5_IJNSA_ILi8EEESH_EEENS5_IJSH_SB_EEEEEEEvNS4_8identityENS4_13SM90_TMA_LOADES1B_vS1C_EENS_8epilogue10collective6detail29Sm90TmaWarpSpecializedAdapterINS1G_15DefaultEpilogueISJ_SK_SK_NS1F_6thread17LinearCombinationISJ_Li1EffLNS1K_9ScaleType4KindE0ELNS_15FloatRoundStyleE2ESJ_EENS1_15EpilogueDefaultEEEEEvvEEEEvNT_6ParamsE)
	.align		4
        /*000c*/ 	.word	index@(__assertfail)
	.align		4
        /*0010*/ 	.word	0x00000000
	.align		4
        /*0014*/ 	.word	0xfffffffe
	.align		4
        /*0018*/ 	.word	0x00000000
	.align		4
        /*001c*/ 	.word	0xfffffffd
	.align		4
        /*0020*/ 	.word	0x00000000
	.align		4
        /*0024*/ 	.word	0xfffffffc


//--------------------- .nv.constant4             --------------------------
	.section	.nv.constant4,"a",@progbits
	.align	8
	.align		8
.nv.constant4:
        /*0000*/ 	.dword	__assertfail
	.align		8
        /*0008*/ 	.dword	__unnamed_1
	.align		8
        /*0010*/ 	.dword	_ZN40_INTERNAL_ceab76ca_4_k_cu_bbd3c09d_212494cuda3std3__45__cpo5beginE
	.align		8
        /*0018*/ 	.dword	_ZN40_INTERNAL_ceab76ca_4_k_cu_bbd3c09d_212494cuda3std3__45__cpo3endE
	.align		8
        /*0020*/ 	.dword	_ZN40_INTERNAL_ceab76ca_4_k_cu_bbd3c09d_212494cuda3std3__45__cpo6cbeginE
	.align		8
        /*0028*/ 	.dword	_ZN40_INTERNAL_ceab76ca_4_k_cu_bbd3c09d_212494cuda3std3__45__cpo4cendE
	.align		8
        /*0030*/ 	.dword	_ZN40_INTERNAL_ceab76ca_4_k_cu_bbd3c09d_212494cuda3std3__442_GLOBAL__N__ceab76ca_4_k_cu_bbd3c09d_212496ignoreE
	.align		8
        /*0038*/ 	.dword	_ZN40_INTERNAL_ceab76ca_4_k_cu_bbd3c09d_212494cuda3std3__419piecewise_constructE
	.align		8
        /*0040*/ 	.dword	_ZN40_INTERNAL_ceab76ca_4_k_cu_bbd3c09d_212494cuda3std3__48in_placeE
	.align		8
        /*0048*/ 	.dword	_ZN40_INTERNAL_ceab76ca_4_k_cu_bbd3c09d_212494cuda3std6ranges3__45__cpo4swapE
	.align		8
        /*0050*/ 	.dword	_ZN40_INTERNAL_ceab76ca_4_k_cu_bbd3c09d_212494cuda3std6ranges3__45__cpo9iter_moveE
	.align		8
        /*0058*/ 	.dword	_ZN40_INTERNAL_ceab76ca_4_k_cu_bbd3c09d_212494cute7productE
	.align		8
        /*0060*/ 	.dword	_ZN40_INTERNAL_ceab76ca_4_k_cu_bbd3c09d_212494cute1_E
	.align		8
        /*0068*/ 	.dword	$str$22
	.align		8
        /*0070*/ 	.dword	$str$23


//--------------------- .text._ZN7cutlass13device_kernelINS_4gemm6kernel13GemmUniversalIN4cute5tupleIJiiiiEEENS1_10collective13CollectiveMmaINS1_34MainloopSm90TmaGmmaWarpSpecializedILi14ENS5_IJNS4_1CILi1EEENSA_ILi2EEESB_EEENS1_32KernelTmaWarpSpecializedPingpongEEENS5_IJNSA_ILi64EEESG_NSA_ILi32EEEEEENS_10tfloat32_tENS5_IJlSB_lEEESJ_SK_NS4_8TiledMMAINS4_8MMA_AtomIJNS4_4SM904GMMA29MMA_64x64x8_F32TF32TF32_SS_TNILNSO_7ScaleInE1ELSQ_1EEEEEENS4_6LayoutINS5_IJSB_SB_SB_EEENS5_IJNSA_ILi0EEESV_SV_EEEEENS5_IJNS4_10UnderscoreESY_SY_EEEEENS4_23SM90_TMA_LOAD_MULTICASTENS4_14ComposedLayoutINS4_7SwizzleILi3ELi4ELi3EEENS4_18smem_ptr_flag_bitsILi32EEENST_INS5_IJNSA_ILi8EEESH_EEENS5_IJSH_SB_EEEEEEEvNS4_8identityENS4_13SM90_TMA_LOADES1B_vS1C_EENS_8epilogue10collective6detail29Sm90TmaWarpSpecializedAdapterINS1G_15DefaultEpilogueISJ_SK_SK_NS1F_6thread17LinearCombinationISJ_Li1EffLNS1K_9ScaleType4KindE0ELNS_15FloatRoundStyleE2ESJ_EENS1_15EpilogueDefaultEEEEEvvEEEEvNT_6ParamsE --------------------------
	.section	.text._ZN7cutlass13device_kernelINS_4gemm6kernel13GemmUniversalIN4cute5tupleIJiiiiEEENS1_10collective13CollectiveMmaINS1_34MainloopSm90TmaGmmaWarpSpecializedILi14ENS5_IJNS4_1CILi1EEENSA_ILi2EEESB_EEENS1_32KernelTmaWarpSpecializedPingpongEEENS5_IJNSA_ILi64EEESG_NSA_ILi32EEEEEENS_10tfloat32_tENS5_IJlSB_lEEESJ_SK_NS4_8TiledMMAINS4_8MMA_AtomIJNS4_4SM904GMMA29MMA_64x64x8_F32TF32TF32_SS_TNILNSO_7ScaleInE1ELSQ_1EEEEEENS4_6LayoutINS5_IJSB_SB_SB_EEENS5_IJNSA_ILi0EEESV_SV_EEEEENS5_IJNS4_10UnderscoreESY_SY_EEEEENS4_23SM90_TMA_LOAD_MULTICASTENS4_14ComposedLayoutINS4_7SwizzleILi3ELi4ELi3EEENS4_18smem_ptr_flag_bitsILi32EEENST_INS5_IJNSA_ILi8EEESH_EEENS5_IJSH_SB_EEEEEEEvNS4_8identityENS4_13SM90_TMA_LOADES1B_vS1C_EENS_8epilogue10collective6detail29Sm90TmaWarpSpecializedAdapterINS1G_15DefaultEpilogueISJ_SK_SK_NS1F_6thread17LinearCombinationISJ_Li1EffLNS1K_9ScaleType4KindE0ELNS_15FloatRoundStyleE2ESJ_EENS1_15EpilogueDefaultEEEEEvvEEEEvNT_6ParamsE,"ax",@progbits
	.align	128
.text._ZN7cutlass13device_kernelINS_4gemm6kernel13GemmUniversalIN4cute5tupleIJiiiiEEENS1_10collective13CollectiveMmaINS1_34MainloopSm90TmaGmmaWarpSpecializedILi14ENS5_IJNS4_1CILi1EEENSA_ILi2EEESB_EEENS1_32KernelTmaWarpSpecializedPingpongEEENS5_IJNSA_ILi64EEESG_NSA_ILi32EEEEEENS_10tfloat32_tENS5_IJlSB_lEEESJ_SK_NS4_8TiledMMAINS4_8MMA_AtomIJNS4_4SM904GMMA29MMA_64x64x8_F32TF32TF32_SS_TNILNSO_7ScaleInE1ELSQ_1EEEEEENS4_6LayoutINS5_IJSB_SB_SB_EEENS5_IJNSA_ILi0EEESV_SV_EEEEENS5_IJNS4_10UnderscoreESY_SY_EEEEENS4_23SM90_TMA_LOAD_MULTICASTENS4_14ComposedLayoutINS4_7SwizzleILi3ELi4ELi3EEENS4_18smem_ptr_flag_bitsILi32EEENST_INS5_IJNSA_ILi8EEESH_EEENS5_IJSH_SB_EEEEEEEvNS4_8identityENS4_13SM90_TMA_LOADES1B_vS1C_EENS_8epilogue10collective6detail29Sm90TmaWarpSpecializedAdapterINS1G_15DefaultEpilogueISJ_SK_SK_NS1F_6thread17LinearCombinationISJ_Li1EffLNS1K_9ScaleType4KindE0ELNS_15FloatRoundStyleE2ESJ_EENS1_15EpilogueDefaultEEEEEvvEEEEvNT_6ParamsE:
        .type           _ZN7cutlass13device_kernelINS_4gemm6kernel13GemmUniversalIN4cute5tupleIJiiiiEEENS1_10collective13CollectiveMmaINS1_34MainloopSm90TmaGmmaWarpSpecializedILi14ENS5_IJNS4_1CILi1EEENSA_ILi2EEESB_EEENS1_32KernelTmaWarpSpecializedPingpongEEENS5_IJNSA_ILi64EEESG_NSA_ILi32EEEEEENS_10tfloat32_tENS5_IJlSB_lEEESJ_SK_NS4_8TiledMMAINS4_8MMA_AtomIJNS4_4SM904GMMA29MMA_64x64x8_F32TF32TF32_SS_TNILNSO_7ScaleInE1ELSQ_1EEEEEENS4_6LayoutINS5_IJSB_SB_SB_EEENS5_IJNSA_ILi0EEESV_SV_EEEEENS5_IJNS4_10UnderscoreESY_SY_EEEEENS4_23SM90_TMA_LOAD_MULTICASTENS4_14ComposedLayoutINS4_7SwizzleILi3ELi4ELi3EEENS4_18smem_ptr_flag_bitsILi32EEENST_INS5_IJNSA_ILi8EEESH_EEENS5_IJSH_SB_EEEEEEEvNS4_8identityENS4_13SM90_TMA_LOADES1B_vS1C_EENS_8epilogue10collective6detail29Sm90TmaWarpSpecializedAdapterINS1G_15DefaultEpilogueISJ_SK_SK_NS1F_6thread17LinearCombinationISJ_Li1EffLNS1K_9ScaleType4KindE0ELNS_15FloatRoundStyleE2ESJ_EENS1_15EpilogueDefaultEEEEEvvEEEEvNT_6ParamsE,@function
        .size           _ZN7cutlass13device_kernelINS_4gemm6kernel13GemmUniversalIN4cute5tupleIJiiiiEEENS1_10collective13CollectiveMmaINS1_34MainloopSm90TmaGmmaWarpSpecializedILi14ENS5_IJNS4_1CILi1EEENSA_ILi2EEESB_EEENS1_32KernelTmaWarpSpecializedPingpongEEENS5_IJNSA_ILi64EEESG_NSA_ILi32EEEEEENS_10tfloat32_tENS5_IJlSB_lEEESJ_SK_NS4_8TiledMMAINS4_8MMA_AtomIJNS4_4SM904GMMA29MMA_64x64x8_F32TF32TF32_SS_TNILNSO_7ScaleInE1ELSQ_1EEEEEENS4_6LayoutINS5_IJSB_SB_SB_EEENS5_IJNSA_ILi0EEESV_SV_EEEEENS5_IJNS4_10UnderscoreESY_SY_EEEEENS4_23SM90_TMA_LOAD_MULTICASTENS4_14ComposedLayoutINS4_7SwizzleILi3ELi4ELi3EEENS4_18smem_ptr_flag_bitsILi32EEENST_INS5_IJNSA_ILi8EEESH_EEENS5_IJSH_SB_EEEEEEEvNS4_8identityENS4_13SM90_TMA_LOADES1B_vS1C_EENS_8epilogue10collective6detail29Sm90TmaWarpSpecializedAdapterINS1G_15DefaultEpilogueISJ_SK_SK_NS1F_6thread17LinearCombinationISJ_Li1EffLNS1K_9ScaleType4KindE0ELNS_15FloatRoundStyleE2ESJ_EENS1_15EpilogueDefaultEEEEEvvEEEEvNT_6ParamsE,(.L_x_160 - _ZN7cutlass13device_kernelINS_4gemm6kernel13GemmUniversalIN4cute5tupleIJiiiiEEENS1_10collective13CollectiveMmaINS1_34MainloopSm90TmaGmmaWarpSpecializedILi14ENS5_IJNS4_1CILi1EEENSA_ILi2EEESB_EEENS1_32KernelTmaWarpSpecializedPingpongEEENS5_IJNSA_ILi64EEESG_NSA_ILi32EEEEEENS_10tfloat32_tENS5_IJlSB_lEEESJ_SK_NS4_8TiledMMAINS4_8MMA_AtomIJNS4_4SM904GMMA29MMA_64x64x8_F32TF32TF32_SS_TNILNSO_7ScaleInE1ELSQ_1EEEEEENS4_6LayoutINS5_IJSB_SB_SB_EEENS5_IJNSA_ILi0EEESV_SV_EEEEENS5_IJNS4_10UnderscoreESY_SY_EEEEENS4_23SM90_TMA_LOAD_MULTICASTENS4_14ComposedLayoutINS4_7SwizzleILi3ELi4ELi3EEENS4_18smem_ptr_flag_bitsILi32EEENST_INS5_IJNSA_ILi8EEESH_EEENS5_IJSH_SB_EEEEEEEvNS4_8identityENS4_13SM90_TMA_LOADES1B_vS1C_EENS_8epilogue10collective6detail29Sm90TmaWarpSpecializedAdapterINS1G_15DefaultEpilogueISJ_SK_SK_NS1F_6thread17LinearCombinationISJ_Li1EffLNS1K_9ScaleType4KindE0ELNS_15FloatRoundStyleE2ESJ_EENS1_15EpilogueDefaultEEEEEvvEEEEvNT_6ParamsE)
        .other          _ZN7cutlass13device_kernelINS_4gemm6kernel13GemmUniversalIN4cute5tupleIJiiiiEEENS1_10collective13CollectiveMmaINS1_34MainloopSm90TmaGmmaWarpSpecializedILi14ENS5_IJNS4_1CILi1EEENSA_ILi2EEESB_EEENS1_32KernelTmaWarpSpecializedPingpongEEENS5_IJNSA_ILi64EEESG_NSA_ILi32EEEEEENS_10tfloat32_tENS5_IJlSB_lEEESJ_SK_NS4_8TiledMMAINS4_8MMA_AtomIJNS4_4SM904GMMA29MMA_64x64x8_F32TF32TF32_SS_TNILNSO_7ScaleInE1ELSQ_1EEEEEENS4_6LayoutINS5_IJSB_SB_SB_EEENS5_IJNSA_ILi0EEESV_SV_EEEEENS5_IJNS4_10UnderscoreESY_SY_EEEEENS4_23SM90_TMA_LOAD_MULTICASTENS4_14ComposedLayoutINS4_7SwizzleILi3ELi4ELi3EEENS4_18smem_ptr_flag_bitsILi32EEENST_INS5_IJNSA_ILi8EEESH_EEENS5_IJSH_SB_EEEEEEEvNS4_8identityENS4_13SM90_TMA_LOADES1B_vS1C_EENS_8epilogue10collective6detail29Sm90TmaWarpSpecializedAdapterINS1G_15DefaultEpilogueISJ_SK_SK_NS1F_6thread17LinearCombinationISJ_Li1EffLNS1K_9ScaleType4KindE0ELNS_15FloatRoundStyleE2ESJ_EENS1_15EpilogueDefaultEEEEEvvEEEEvNT_6ParamsE,@"STO_CUDA_ENTRY STV_DEFAULT"
_ZN7cutlass13device_kernelINS_4gemm6kernel13GemmUniversalIN4cute5tupleIJiiiiEEENS1_10collective13CollectiveMmaINS1_34MainloopSm90TmaGmmaWarpSpecializedILi14ENS5_IJNS4_1CILi1EEENSA_ILi2EEESB_EEENS1_32KernelTmaWarpSpecializedPingpongEEENS5_IJNSA_ILi64EEESG_NSA_ILi32EEEEEENS_10tfloat32_tENS5_IJlSB_lEEESJ_SK_NS4_8TiledMMAINS4_8MMA_AtomIJNS4_4SM904GMMA29MMA_64x64x8_F32TF32TF32_SS_TNILNSO_7ScaleInE1ELSQ_1EEEEEENS4_6LayoutINS5_IJSB_SB_SB_EEENS5_IJNSA_ILi0EEESV_SV_EEEEENS5_IJNS4_10UnderscoreESY_SY_EEEEENS4_23SM90_TMA_LOAD_MULTICASTENS4_14ComposedLayoutINS4_7SwizzleILi3ELi4ELi3EEENS4_18smem_ptr_flag_bitsILi32EEENST_INS5_IJNSA_ILi8EEESH_EEENS5_IJSH_SB_EEEEEEEvNS4_8identityENS4_13SM90_TMA_LOADES1B_vS1C_EENS_8epilogue10collective6detail29Sm90TmaWarpSpecializedAdapterINS1G_15DefaultEpilogueISJ_SK_SK_NS1F_6thread17LinearCombinationISJ_Li1EffLNS1K_9ScaleType4KindE0ELNS_15FloatRoundStyleE2ESJ_EENS1_15EpilogueDefaultEEEEEvvEEEEvNT_6ParamsE:
[----:B------:R-:W0:Y:S02]  /*0000*/  LDC R1, c[0x0][0x28] ;  /* 0x00000a00ff017b82 */ /* 0x000e240000000800 */
[----:B0-----:R-:W-:Y:S01]  /*0010*/  VIADD R1, R1, 0xfffffff8 ;  /* 0xfffffff801017836 */ /* 0x001fe20000000000 */
[----:B------:R-:W0:Y:S01]  /*0020*/  S2R R4, SR_TID.X ;  /* 0x0000000000047919 */ /* 0x000e220000002100 */
[----:B------:R-:W-:Y:S01]  /*0030*/  ELECT P0, URZ, PT ;  /* 0x00000000003f782f */ /* 0x000fe20003800000 */
[----:B------:R-:W-:Y:S01]  /*0040*/  BSSY B0, `(.L_x_0) ;  /* 0x000000f000007945 */ /* 0x000fe20003800000 */
[--C-:B0-----:R-:W-:Y:S02]  /*0050*/  SHF.R.U32.HI R2, RZ, 0x5, R4.reuse ;  /* 0x00000005ff027819 */ /* 0x101fe40000011604 */
[----:B------:R-:W-:-:S03]  /*0060*/  SHF.R.U32.HI R7, RZ, 0x7, R4 ;  /* 0x00000007ff077819 */ /* 0x000fc60000011604 */
[----:B------:R-:W0:Y:S04]  /*0070*/  SHFL.IDX PT, R5, R2, RZ, 0x1f ;  /* 0x00001fff02057589 */ /* 0x000e2800000e0000 */
[----:B------:R1:W2:Y:S01]  /*0080*/  SHFL.IDX PT, R10, R7, RZ, 0x1f ;  /* 0x00001fff070a7589 */ /* 0x0002a200000e0000 */
[----:B0-----:R-:W-:-:S13]  /*0090*/  ISETP.NE.OR P0, PT, R5, RZ, !P0 ;  /* 0x000000ff0500720c */ /* 0x001fda0004705670 */
[----:B-12---:R-:W-:Y:S05]  /*00a0*/  @P0 BRA `(.L_x_1) ;  /* 0x0000000000200947 */ /* 0x006fea0003800000 */
[----:B------:R-:W-:Y:S02]  /*00b0*/  ULDC.64 UR4, c[0x0][0x198] ;  /* 0x0000660000047ab9 */ /* 0x000fe40000000a00 */
[----:B------:R-:W-:Y:S02]  /*00c0*/  UIADD3 UR6, UP0, UR4, 0xf0, URZ ;  /* 0x000000f004067890 */ /* 0x000fe4000ff1e03f */
[----:B------:R-:W-:Y:S02]  /*00d0*/  UIADD3 UR4, UP1, UR4, 0x1f0, URZ ;  /* 0x000001f004047890 */ /* 0x000fe4000ff3e03f */
[----:B------:R-:W-:Y:S02]  /*00e0*/  UIADD3.X UR7, URZ, UR5, URZ, UP0, !UPT ;  /* 0x000000053f077290 */ /* 0x000fe400087fe43f */
[----:B------:R-:W-:-:S07]  /*00f0*/  UIADD3.X UR5, URZ, UR5, URZ, UP1, !UPT ;  /* 0x000000053f057290 */ /* 0x000fce0008ffe43f */
[----:B------:R0:W-:Y:S02]  /*0100*/  UTMACCTL.PF [UR6] ;  /* 0x00000000060079b9 */ /* 0x0001e40008040000 */
[----:B------:R0:W-:Y:S02]  /*0110*/  UTMACCTL.PF [UR4] ;  /* 0x00000000040079b9 */ /* 0x0001e40008040000 */
[----:B0-----:R-:W-:Y:S01]  /*0120*/  NOP ;  /* 0x0000000000007918 */ /* 0x001fe20000000000 */
.L_x_1:
[----:B------:R-:W-:Y:S05]  /*0130*/  BSYNC B0 ;  /* 0x0000000000007941 */ /* 0x000fea0003800000 */
.L_x_0:
[----:B------:R-:W0:Y:S02]  /*0140*/  SHFL.IDX PT, R8, R2, RZ, 0x1f ;  /* 0x00001fff02087589 */ /* 0x000e2400000e0000 */
[----:B0-----:R-:W-:-:S13]  /*0150*/  ISETP.NE.AND P0, PT, R8, RZ, PT ;  /* 0x000000ff0800720c */ /* 0x001fda0003f05270 */
[----:B------:R-:W-:Y:S05]  /*0160*/  @P0 BRA `(.L_x_2) ;  /* 0x0000000000b40947 */ /* 0x000fea0003800000 */
[----:B------:R-:W-:Y:S01]  /*0170*/  ELECT P0, URZ, PT ;  /* 0x00000000003f782f */ /* 0x000fe20003800000 */
[----:B------:R-:W-:-:S12]  /*0180*/  BSSY B0, `(.L_x_2) ;  /* 0x000002b000007945 */ /* 0x000fd80003800000 */
[----:B------:R-:W-:Y:S05]  /*0190*/  @!P0 BRA `(.L_x_3) ;  /* 0x0000000000a48947 */ /* 0x000fea0003800000 */
[----:B------:R-:W0:Y:S01]  /*01a0*/  S2UR UR8, SR_CgaCtaId ;  /* 0x00000000000879c3 */ /* 0x000e220000008800 */
[----:B------:R-:W-:Y:S01]  /*01b0*/  UMOV UR4, 0x400 ;  /* 0x0000040000047882 */ /* 0x000fe20000000000 */
[----:B------:R-:W-:Y:S01]  /*01c0*/  UMOV UR5, 0x1 ;  /* 0x0000000100057882 */ /* 0x000fe20000000000 */
[----:B------:R-:W-:Y:S02]  /*01d0*/  UMOV UR6, 0x2 ;  /* 0x0000000200067882 */ /* 0x000fe40000000000 */
[----:B------:R-:W-:-:S04]  /*01e0*/  UIADD3 UR6, -UR6, 0x100000, URZ ;  /* 0x0010000006067890 */ /* 0x000fc8000fffe13f */
[----:B------:R-:W-:Y:S02]  /*01f0*/  USHF.L.U32 UR7, UR6, 0xb, URZ ;  /* 0x0000000b06077899 */ /* 0x000fe4000800063f */
[----:B------:R-:W-:Y:S02]  /*0200*/  USHF.L.U32 UR6, UR6, 0x1, URZ ;  /* 0x0000000106067899 */ /* 0x000fe4000800063f */
[----:B0-----:R-:W-:Y:S02]  /*0210*/  ULEA UR8, UR8, UR4, 0x18 ;  /* 0x0000000408087291 */ /* 0x001fe4000f8ec03f */
[----:B------:R-:W-:-:S04]  /*0220*/  UIADD3 UR4, -UR5, 0x100000, URZ ;  /* 0x0010000005047890 */ /* 0x000fc8000fffe13f */
[----:B------:R-:W-:Y:S02]  /*0230*/  USHF.L.U32 UR5, UR4, 0xb, URZ ;  /* 0x0000000b04057899 */ /* 0x000fe4000800063f */
[----:B------:R-:W-:Y:S01]  /*0240*/  USHF.L.U32 UR4, UR4, 0x1, URZ ;  /* 0x0000000104047899 */ /* 0x000fe2000800063f */
[----:B------:R-:W0:Y:S11]  /*0250*/  FENCE.VIEW.ASYNC.S ;  /* 0x00000000000073c6 */ /* 0x000e360000000000 */
[----:B0-----:R0:W1:Y:S01]  /*0260*/  SYNCS.EXCH.64 URZ, [UR8], UR4 ;  /* 0x00000004083f75b2 */ /* 0x0010620008000100 */
[----:B------:R0:W2:Y:S01]  /*0270*/  SYNCS.EXCH.64 URZ, [UR8+0x70], UR6 ;  /* 0x00007006083f75b2 */ /* 0x0000a20008000100 */
[----:B------:R0:W3:Y:S01]  /*0280*/  SYNCS.EXCH.64 URZ, [UR8+0x8], UR4 ;  /* 0x00000804083f75b2 */ /* 0x0000e20008000100 */
[----:B------:R0:W4:Y:S01]  /*0290*/  SYNCS.EXCH.64 URZ, [UR8+0x78], UR6 ;  /* 0x00007806083f75b2 */ /* 0x0001220008000100 */
[----:B------:R0:W0:Y:S01]  /*02a0*/  SYNCS.EXCH.64 URZ, [UR8+0x10], UR4 ;  /* 0x00001004083f75b2 */ /* 0x0000220008000100 */
        /* <DEDUP_REMOVED lines=23> */
[----:B-1234-:R-:W-:Y:S01]  /*0420*/  NOP ;  /* 0x0000000000007918 */ /* 0x01efe20000000000 */
.L_x_3:
[----:B0-----:R-:W-:Y:S05]  /*0430*/  BSYNC B0 ;  /* 0x0000000000007941 */ /* 0x001fea0003800000 */
.L_x_2:
[----:B------:R-:W0:Y:S01]  /*0440*/  SHFL.IDX PT, R11, R2, RZ, 0x1f ;  /* 0x00001fff020b7589 */ /* 0x000e2200000e0000 */
[----:B------:R-:W1:Y:S01]  /*0450*/  S2UR UR12, SR_CTAID.X ;  /* 0x00000000000c79c3 */ /* 0x000e620000002500 */
[----:B------:R-:W-:Y:S02]  /*0460*/  SHF.R.S32.HI R3, RZ, 0x1f, R4 ;  /* 0x0000001fff037819 */ /* 0x000fe40000011404 */
[----:B------:R-:W-:Y:S01]  /*0470*/  ELECT P0, URZ, PT ;  /* 0x00000000003f782f */ /* 0x000fe20003800000 */
[----:B------:R-:W2:Y:S01]  /*0480*/  SHFL.IDX PT, R9, R2, RZ, 0x1f ;  /* 0x00001fff02097589 */ /* 0x000ea200000e0000 */
[----:B------:R-:W-:Y:S02]  /*0490*/  ELECT P1, URZ, PT ;  /* 0x00000000003f782f */ /* 0x000fe40003820000 */
[----:B------:R-:W-:Y:S01]  /*04a0*/  LEA.HI R3, R3, R4, RZ, 0x7 ;  /* 0x0000000403037211 */ /* 0x000fe200078f38ff */
[----:B------:R-:W-:Y:S01]  /*04b0*/  ULDC UR4, c[0x0][0x150] ;  /* 0x0000540000047ab9 */ /* 0x000fe20000000800 */
[----:B------:R-:W3:Y:S01]  /*04c0*/  S2R R6, SR_CTAID.Y ;  /* 0x0000000000067919 */ /* 0x000ee20000002600 */
[----:B------:R-:W4:Y:S01]  /*04d0*/  LDC R21, c[0x0][0x148] ;  /* 0x00005200ff157b82 */ /* 0x000f220000000800 */
[----:B------:R-:W-:Y:S01]  /*04e0*/  LOP3.LUT R3, R3, 0xffffff80, RZ, 0xc0, !PT ;  /* 0xffffff8003037812 */ /* 0x000fe200078ec0ff */
[----:B------:R-:W-:Y:S01]  /*04f0*/  UMOV UR11, 0x80 ;  /* 0x00000080000b7882 */ /* 0x000fe20000000000 */
[----:B------:R-:W-:Y:S01]  /*0500*/  NOP ;  /* 0x0000000000007918 */ /* 0x000fe20000000000 */
[----:B------:R-:W-:Y:S01]  /*0510*/  NOP ;  /* 0x0000000000007918 */ /* 0x000fe20000000000 */
[C---:B------:R-:W-:Y:S01]  /*0520*/  VIADD R35, R10.reuse, 0xffffffff ;  /* 0xffffffff0a237836 */ /* 0x040fe20000000000 */
[----:B------:R-:W-:Y:S01]  /*0530*/  ISETP.NE.AND P2, PT, R10, RZ, PT ;  /* 0x000000ff0a00720c */ /* 0x000fe20003f45270 */
[----:B------:R-:W-:Y:S01]  /*0540*/  IMAD.IADD R3, R4, 0x1, -R3 ;  /* 0x0000000104037824 */ /* 0x000fe200078e0a03 */
[----:B------:R-:W5:Y:S02]  /*0550*/  LDC R15, c[0x0][0x140] ;  /* 0x00005000ff0f7b82 */ /* 0x000f640000000800 */
[----:B------:R-:W-:-:S02]  /*0560*/  ISETP.GE.U32.AND P5, PT, R35, 0x2, PT ;  /* 0x000000022300780c */ /* 0x000fc40003fa6070 */
[----:B------:R-:W-:Y:S02]  /*0570*/  SHF.R.S32.HI R0, RZ, 0x1f, R3 ;  /* 0x0000001fff007819 */ /* 0x000fe40000011403 */
[----:B0-----:R-:W-:Y:S02]  /*0580*/  ISETP.NE.OR P0, PT, R11, RZ, !P0 ;  /* 0x000000ff0b00720c */ /* 0x001fe40004705670 */
[----:B------:R-:W0:Y:S01]  /*0590*/  LDC R14, c[0x0][0x144] ;  /* 0x00005100ff0e7b82 */ /* 0x000e220000000800 */
[----:B------:R-:W-:Y:S02]  /*05a0*/  SHF.R.S32.HI R11, RZ, 0x1f, R8 ;  /* 0x0000001fff0b7819 */ /* 0x000fe40000011408 */
[----:B--2---:R-:W-:Y:S02]  /*05b0*/  ISETP.NE.OR P1, PT, R9, RZ, !P1 ;  /* 0x000000ff0900720c */ /* 0x004fe40004f25670 */
[----:B------:R-:W-:Y:S02]  /*05c0*/  LEA.HI R11, R11, R8, RZ, 0x2 ;  /* 0x000000080b0b7211 */ /* 0x000fe400078f10ff */
[----:B-1----:R-:W-:-:S02]  /*05d0*/  I2FP.F32.U32 R13, UR12 ;  /* 0x0000000c000d7c45 */ /* 0x002fc40008201000 */
[----:B------:R-:W-:Y:S02]  /*05e0*/  LOP3.LUT R11, R11, 0x3ffffffc, RZ, 0xc0, !PT ;  /* 0x3ffffffc0b0b7812 */ /* 0x000fe400078ec0ff */
[----:B------:R-:W-:Y:S01]  /*05f0*/  LEA.HI R2, R0, R3, RZ, 0x3 ;  /* 0x0000000300027211 */ /* 0x000fe200078f18ff */
[----:B------:R-:W-:Y:S01]  /*0600*/  VOTEU.ALL UP0, P0 ;  /* 0x00000000003f7886 */ /* 0x000fe20000000000 */
[----:B------:R-:W-:Y:S01]  /*0610*/  FMUL R13, R13, UR4 ;  /* 0x000000040d0d7c20 */ /* 0x000fe20008400000 */
[----:B------:R-:W-:Y:S01]  /*0620*/  IMAD.IADD R11, R8, 0x1, -R11 ;  /* 0x00000001080b7824 */ /* 0x000fe200078e0a0b */
[----:B---3--:R-:W-:Y:S01]  /*0630*/  I2FP.F32.U32 R8, R6 ;  /* 0x0000000600087245 */ /* 0x008fe20000201000 */
[----:B------:R-:W-:Y:S01]  /*0640*/  VOTEU.ALL UP1, P1 ;  /* 0x00000000003f7886 */ /* 0x000fe20000820000 */
[----:B------:R-:W1:Y:S01]  /*0650*/  @!UP0 S2UR UR7, SR_CgaCtaId ;  /* 0x00000000000789c3 */ /* 0x000e620000008800 */
[----:B------:R-:W-:Y:S01]  /*0660*/  ULDC UR4, c[0x0][0x154] ;  /* 0x0000550000047ab9 */ /* 0x000fe20000000800 */
[--C-:B------:R-:W-:Y:S01]  /*0670*/  SHF.R.S32.HI R9, RZ, 0x3, R2.reuse ;  /* 0x00000003ff097819 */ /* 0x100fe20000011402 */
[----:B------:R-:W-:Y:S01]  /*0680*/  FMUL R8, R8, UR4 ;  /* 0x0000000408087c20 */ /* 0x000fe20008400000 */
[----:B------:R-:W-:Y:S01]  /*0690*/  SHF.R.S32.HI R12, RZ, 0x1f, R2 ;  /* 0x0000001fff0c7819 */ /* 0x000fe20000011402 */
[----:B------:R-:W2:Y:S01]  /*06a0*/  F2I.U32.TRUNC.NTZ R13, R13 ;  /* 0x0000000d000d7305 */ /* 0x000ea2000020f000 */
[----:B------:R-:W-:Y:S01]  /*06b0*/  SHF.R.S32.HI R2, RZ, 0x1f, R5 ;  /* 0x0000001fff027819 */ /* 0x000fe20000011405 */
[----:B------:R-:W-:Y:S01]  /*06c0*/  UMOV UR4, 0x20 ;  /* 0x0000002000047882 */ /* 0x000fe20000000000 */
[----:B------:R-:W3:Y:S01]  /*06d0*/  @!UP1 S2UR UR10, SR_CgaCtaId ;  /* 0x00000000000a99c3 */ /* 0x000ee20000008800 */
[----:B------:R-:W-:Y:S01]  /*06e0*/  LEA.HI R12, R12, R9, RZ, 0x2 ;  /* 0x000000090c0c7211 */ /* 0x000fe200078f10ff */
[----:B------:R-:W-:Y:S01]  /*06f0*/  @!UP0 UMOV UR6, 0x400 ;  /* 0x0000040000068882 */ /* 0x000fe20000000000 */
[----:B------:R-:W-:Y:S01]  /*0700*/  LEA.HI R2, R2, R5, RZ, 0x2 ;  /* 0x0000000502027211 */ /* 0x000fe200078f10ff */
[----:B------:R-:W-:-:S04]  /*0710*/  @!UP0 UIADD3 UR4, -UR4, 0x100000, URZ ;  /* 0x0010000004048890 */ /* 0x000fc8000fffe13f */
[----:B------:R-:W-:Y:S02]  /*0720*/  @!UP0 USHF.L.U32 UR5, UR4, 0xb, URZ ;  /* 0x0000000b04058899 */ /* 0x000fe4000800063f */
[----:B------:R-:W-:Y:S01]  /*0730*/  @!UP0 USHF.L.U32 UR4, UR4, 0x1, URZ ;  /* 0x0000000104048899 */ /* 0x000fe2000800063f */
[----:B------:R-:W4:Y:S01]  /*0740*/  F2I.U32.TRUNC.NTZ R8, R8 ;  /* 0x0000000800087305 */ /* 0x000f22000020f000 */
[----:B------:R-:W-:Y:S01]  /*0750*/  LOP3.LUT R12, R12, 0xfffffffc, RZ, 0xc0, !PT ;  /* 0xfffffffc0c0c7812 */ /* 0x000fe200078ec0ff */
[----:B------:R-:W-:Y:S01]  /*0760*/  @!UP1 UMOV UR9, 0x400 ;  /* 0x0000040000099882 */ /* 0x000fe20000000000 */
[----:B------:R-:W-:Y:S01]  /*0770*/  LOP3.LUT R2, R2, 0xfffffffc, RZ, 0xc0, !PT ;  /* 0xfffffffc02027812 */ /* 0x000fe200078ec0ff */
[----:B------:R-:W-:Y:S01]  /*0780*/  VOTEU.ALL UP2, P1 ;  /* 0x00000000003f7886 */ /* 0x000fe20000840000 */
[----:B------:R-:W-:Y:S01]  /*0790*/  VOTEU.ALL UP3, P1 ;  /* 0x00000000003f7886 */ /* 0x000fe20000860000 */
[----:B------:R-:W-:Y:S01]  /*07a0*/  IMAD.IADD R12, R9, 0x1, -R12 ;  /* 0x00000001090c7824 */ /* 0x000fe200078e0a0c */
[----:B------:R-:W-:Y:S01]  /*07b0*/  VOTEU.ALL UP4, P1 ;  /* 0x00000000003f7886 */ /* 0x000fe20000880000 */
[----:B------:R-:W-:Y:S01]  /*07c0*/  IMAD.IADD R5, R5, 0x1, -R2 ;  /* 0x0000000105057824 */ /* 0x000fe200078e0a02 */
[----:B------:R-:W-:Y:S01]  /*07d0*/  VOTEU.ALL UP5, P1 ;  /* 0x00000000003f7886 */ /* 0x000fe200008a0000 */
[----:B------:R-:W-:Y:S01]  /*07e0*/  IMAD R11, R11, 0x4, R12 ;  /* 0x000000040b0b7824 */ /* 0x000fe200078e020c */
[----:B-1----:R-:W-:Y:S01]  /*07f0*/  @!UP0 ULEA UR8, UR7, UR6, 0x18 ;  /* 0x0000000607088291 */ /* 0x002fe2000f8ec03f */
[----:B--2---:R-:W-:Y:S01]  /*0800*/  IMAD.MOV R13, RZ, RZ, -R13 ;  /* 0x000000ffff0d7224 */ /* 0x004fe200078e0a0d */
[----:B------:R-:W-:-:S04]  /*0810*/  @!UP1 UIADD3 UR6, -UR11, 0x100000, URZ ;  /* 0x001000000b069890 */ /* 0x000fc8000fffe13f */
[----:B------:R-:W-:Y:S02]  /*0820*/  @!UP1 USHF.L.U32 UR7, UR6, 0xb, URZ ;  /* 0x0000000b06079899 */ /* 0x000fe4000800063f */
[----:B------:R-:W-:Y:S01]  /*0830*/  @!UP1 USHF.L.U32 UR6, UR6, 0x1, URZ ;  /* 0x0000000106069899 */ /* 0x000fe2000800063f */
[----:B------:R-:W-:Y:S01]  /*0840*/  IMAD.SHL.U32 R56, R11, 0x4, RZ ;  /* 0x000000040b387824 */ /* 0x000fe200078e00ff */
[----:B------:R-:W-:Y:S01]  /*0850*/  ISETP.NE.AND P1, PT, R5, 0x3, PT ;  /* 0x000000030500780c */ /* 0x000fe20003f25270 */
[----:B----4-:R-:W-:Y:S01]  /*0860*/  IMAD.MOV R24, RZ, RZ, -R8 ;  /* 0x000000ffff187224 */ /* 0x010fe200078e0a08 */
[----:B-----5:R-:W-:Y:S01]  /*0870*/  ISETP.EQ.U32.AND P3, PT, R15, 0x1, PT ;  /* 0x000000010f00780c */ /* 0x020fe20003f62070 */
[----:B------:R-:W-:Y:S01]  /*0880*/  VOTEU.ALL UP0, P0 ;  /* 0x00000000003f7886 */ /* 0x000fe20000000000 */
[----:B---3--:R-:W-:Y:S01]  /*0890*/  @!UP1 ULEA UR9, UR10, UR9, 0x18 ;  /* 0x000000090a099291 */ /* 0x008fe2000f8ec03f */
[----:B------:R-:W-:Y:S01]  /*08a0*/  IMAD R9, R21, R24, R6 ;  /* 0x0000001815097224 */ /* 0x000fe200078e0206 */
[----:B------:R-:W-:Y:S01]  /*08b0*/  LOP3.LUT R56, R11, 0xc, R56, 0x78, !PT ;  /* 0x0000000c0b387812 */ /* 0x000fe200078e7838 */
[----:B0-----:R-:W-:Y:S01]  /*08c0*/  IMAD R20, R14, R13, UR12 ;  /* 0x0000000c0e147e24 */ /* 0x001fe2000f8e020d */
[----:B------:R-:W-:Y:S01]  /*08d0*/  VOTEU.ALL UP1, P0 ;  /* 0x00000000003f7886 */ /* 0x000fe20000020000 */
[----:B------:R-:W-:Y:S01]  /*08e0*/  LOP3.LUT P0, RZ, R3, 0x7, RZ, 0xc0, !PT ;  /* 0x0000000703ff7812 */ /* 0x000fe2000780c0ff */
[----:B------:R-:W0:Y:S02]  /*08f0*/  FENCE.VIEW.ASYNC.S ;  /* 0x00000000000073c6 */ /* 0x000e240000000000 */
[----:B0-----:R0:W1:Y:S01]  /*0900*/  @!UP0 SYNCS.EXCH.64 URZ, [UR8+0x110], UR4 ;  /* 0x00011004083f85b2 */ /* 0x0010620008000100 */
[----:B------:R-:W-:Y:S01]  /*0910*/  ISETP.NE.AND P4, PT, R9, R56, PT ;  /* 0x000000380900720c */ /* 0x000fe20003f85270 */
[----:B------:R0:W2:Y:S01]  /*0920*/  SHFL.IDX PT, R14, R7, RZ, 0x1f ;  /* 0x00001fff070e7589 */ /* 0x0000a200000e0000 */
[----:B------:R-:W-:-:S02]  /*0930*/  ISETP.EQ.OR P1, PT, R5, RZ, !P1 ;  /* 0x000000ff0500720c */ /* 0x000fc40004f22670 */
[----:B------:R-:W-:Y:S02]  /*0940*/  ISETP.LT.U32.AND P0, PT, R56, 0x2, !P0 ;  /* 0x000000023800780c */ /* 0x000fe40004701070 */
[----:B------:R-:W-:Y:S02]  /*0950*/  ISETP.EQ.OR P4, PT, R20, RZ, !P4 ;  /* 0x000000ff1400720c */ /* 0x000fe40006782670 */
[----:B------:R-:W-:Y:S02]  /*0960*/  ISETP.EQ.AND P1, PT, R10, RZ, P1 ;  /* 0x000000ff0a00720c */ /* 0x000fe40000f22270 */
[----:B------:R-:W-:Y:S02]  /*0970*/  PLOP3.LUT P0, PT, P0, P4, PT, 0x80, 0x0 ;  /* 0x000000000000781c */ /* 0x000fe40000709070 */
[----:B------:R-:W-:Y:S02]  /*0980*/  SEL R16, RZ, 0x1, !P1 ;  /* 0x00000001ff107807 */ /* 0x000fe40004800000 */
[----:B------:R-:W-:Y:S01]  /*0990*/  P2R R67, PR, RZ, 0x1 ;  /* 0x00000001ff437803 */ /* 0x000fe20000000000 */
[----:B------:R0:W3:Y:S01]  /*09a0*/  @!UP1 SYNCS.EXCH.64 URZ, [UR8+0x118], UR4 ;  /* 0x00011804083f95b2 */ /* 0x0000e20008000100 */
[----:B------:R-:W-:Y:S01]  /*09b0*/  NOP ;  /* 0x0000000000007918 */ /* 0x000fe20000000000 */
[----:B------:R-:W-:Y:S01]  /*09c0*/  SEL R16, R16, 0x2, P5 ;  /* 0x0000000210107807 */ /* 0x000fe20002800000 */
[----:B------:R0:W4:Y:S01]  /*09d0*/  @!UP2 SYNCS.EXCH.64 URZ, [UR9+0xf0], UR6 ;  /* 0x0000f006093fa5b2 */ /* 0x0001220008000100 */
[----:B------:R0:W0:Y:S01]  /*09e0*/  @!UP3 SYNCS.EXCH.64 URZ, [UR9+0xf8], UR6 ;  /* 0x0000f806093fb5b2 */ /* 0x0000220008000100 */
[----:B------:R0:W0:Y:S01]  /*09f0*/  @!UP4 SYNCS.EXCH.64 URZ, [UR9+0x100], UR6 ;  /* 0x00010006093fc5b2 */ /* 0x0000220008000100 */
[----:B------:R0:W0:Y:S01]  /*0a00*/  @!UP5 SYNCS.EXCH.64 URZ, [UR9+0x108], UR6 ;  /* 0x00010806093fd5b2 */ /* 0x0000220008000100 */
[----:B------:R-:W-:Y:S01]  /*0a10*/  NOP ;  /* 0x0000000000007918 */ /* 0x000fe20000000000 */
[----:B-1----:R-:W-:Y:S05]  /*0a20*/  @!P3 BRA `(.L_x_4) ;  /* 0x000000000008b947 */ /* 0x002fea0003800000 */
[----:B0--34-:R-:W-:Y:S01]  /*0a30*/  UCGABAR_ARV ;  /* 0x00000000000079c7 */ /* 0x019fe20008000000 */
[----:B------:R-:W-:Y:S05]  /*0a40*/  BRA `(.L_x_5) ;  /* 0x0000000000047947 */ /* 0x000fea0003800000 */
.L_x_4:
[----:B0--34-:R-:W-:Y:S01]  /*0a50*/  NOP ;  /* 0x0000000000007918 */ /* 0x019fe20000000000 */
.L_x_5:
[----:B------:R-:W-:Y:S01]  /*0a60*/  ULDC.64 UR4, c[0x0][0x598] ;  /* 0x0001660000047ab9 */ /* 0x000fe20000000a00 */
[----:B------:R-:W-:Y:S01]  /*0a70*/  ULDC.64 UR36, c[0x0][0x208] ;  /* 0x0000820000247ab9 */ /* 0x000fe20000000a00 */
[----:B------:R-:W-:-:S04]  /*0a80*/  ISETP.NE.U32.AND P0, PT, RZ, UR4, PT ;  /* 0x00000004ff007c0c */ /* 0x000fc8000bf05070 */
[----:B------:R-:W-:-:S13]  /*0a90*/  ISETP.NE.AND.EX P0, PT, RZ, UR5, PT, P0 ;  /* 0x00000005ff007c0c */ /* 0x000fda000bf05300 */
[----:B------:R-:W-:Y:S05]  /*0aa0*/  @!P0 BRA `(.L_x_6) ;  /* 0x00000000001c8947 */ /* 0x000fea0003800000 */
[----:B------:R-:W0:Y:S02]  /*0ab0*/  LDC.64 R8, c[0x0][0x598] ;  /* 0x00016600ff087b82 */ /* 0x000e240000000a00 */
[----:B0-----:R-:W3:Y:S02]  /*0ac0*/  LDG.E.64 R8, desc[UR36][R8.64] ;  /* 0x0000002408087981 */ /* 0x001ee4000c1e1b00 */
[----:B---3--:R-:W-:-:S04]  /*0ad0*/  ISETP.NE.U32.AND P0, PT, R8, RZ, PT ;  /* 0x000000ff0800720c */ /* 0x008fc80003f05070 */
[----:B------:R-:W-:-:S13]  /*0ae0*/  ISETP.NE.AND.EX P0, PT, R9, RZ, PT, P0 ;  /* 0x000000ff0900720c */ /* 0x000fda0003f05300 */
[----:B------:R-:W-:Y:S05]  /*0af0*/  @!P0 BRA `(.L_x_6) ;  /* 0x0000000000088947 */ /* 0x000fea0003800000 */
[----:B------:R0:W5:Y:S01]  /*0b00*/  LD.E R57, desc[UR36][R8.64] ;  /* 0x0000002408397980 */ /* 0x000162000c101900 */
[----:B------:R-:W-:Y:S05]  /*0b10*/  BRA `(.L_x_7) ;  /* 0x0000000000247947 */ /* 0x000fea0003800000 */
.L_x_6:
[----:B------:R-:W-:Y:S02]  /*0b20*/  ULDC.64 UR4, c[0x0][0x588] ;  /* 0x0001620000047ab9 */ /* 0x000fe40000000a00 */
[----:B------:R-:W-:-:S04]  /*0b30*/  ISETP.NE.U32.AND P0, PT, RZ, UR4, PT ;  /* 0x00000004ff007c0c */ /* 0x000fc8000bf05070 */
[----:B------:R-:W-:-:S13]  /*0b40*/  ISETP.NE.AND.EX P0, PT, RZ, UR5, PT, P0 ;  /* 0x00000005ff007c0c */ /* 0x000fda000bf05300 */
[----:B------:R-:W-:Y:S05]  /*0b50*/  @!P0 BRA `(.L_x_8) ;  /* 0x00000000000c8947 */ /* 0x000fea0003800000 */
[----:B------:R-:W0:Y:S02]  /*0b60*/  LDC.64 R8, c[0x0][0x588] ;  /* 0x00016200ff087b82 */ /* 0x000e240000000a00 */
[----:B0-----:R1:W5:Y:S01]  /*0b70*/  LDG.E R57, desc[UR36][R8.64] ;  /* 0x0000002408397981 */ /* 0x001362000c1e1900 */
[----:B------:R-:W-:Y:S05]  /*0b80*/  BRA `(.L_x_7) ;  /* 0x0000000000087947 */ /* 0x000fea0003800000 */
.L_x_8:
[----:B------:R-:W-:Y:S02]  /*0b90*/  ULDC UR4, c[0x0][0x580] ;  /* 0x0001600000047ab9 */ /* 0x000fe40000000800 */
[----:B------:R-:W-:-:S07]  /*0ba0*/  IMAD.U32 R57, RZ, RZ, UR4 ;  /* 0x00000004ff397e24 */ /* 0x000fce000f8e00ff */
.L_x_7:
[----:B------:R-:W-:Y:S02]  /*0bb0*/  ULDC.64 UR4, c[0x0][0x5a0] ;  /* 0x0001680000047ab9 */ /* 0x000fe40000000a00 */
[----:B------:R-:W-:-:S04]  /*0bc0*/  ISETP.NE.U32.AND P0, PT, RZ, UR4, PT ;  /* 0x00000004ff007c0c */ /* 0x000fc8000bf05070 */
[----:B------:R-:W-:-:S13]  /*0bd0*/  ISETP.NE.AND.EX P0, PT, RZ, UR5, PT, P0 ;  /* 0x00000005ff007c0c */ /* 0x000fda000bf05300 */
[----:B------:R-:W-:Y:S05]  /*0be0*/  @!P0 BRA `(.L_x_9) ;  /* 0x00000000001c8947 */ /* 0x000fea0003800000 */
[----:B01----:R-:W0:Y:S02]  /*0bf0*/  LDC.64 R8, c[0x0][0x5a0] ;  /* 0x00016800ff087b82 */ /* 0x003e240000000a00 */
[----:B0-----:R-:W3:Y:S02]  /*0c00*/  LDG.E.64 R8, desc[UR36][R8.64] ;  /* 0x0000002408087981 */ /* 0x001ee4000c1e1b00 */
[----:B---3--:R-:W-:-:S04]  /*0c10*/  ISETP.NE.U32.AND P0, PT, R8, RZ, PT ;  /* 0x000000ff0800720c */ /* 0x008fc80003f05070 */
[----:B------:R-:W-:-:S13]  /*0c20*/  ISETP.NE.AND.EX P0, PT, R9, RZ, PT, P0 ;  /* 0x000000ff0900720c */ /* 0x000fda0003f05300 */
[----:B------:R-:W-:Y:S05]  /*0c30*/  @!P0 BRA `(.L_x_9) ;  /* 0x0000000000088947 */ /* 0x000fea0003800000 */
[----:B------:R0:W5:Y:S01]  /*0c40*/  LD.E R58, desc[UR36][R8.64] ;  /* 0x00000024083a7980 */ /* 0x000162000c101900 */
[----:B------:R-:W-:Y:S05]  /*0c50*/  BRA `(.L_x_10) ;  /* 0x0000000000247947 */ /* 0x000fea0003800000 */
.L_x_9:
[----:B------:R-:W-:Y:S02]  /*0c60*/  ULDC.64 UR4, c[0x0][0x590] ;  /* 0x0001640000047ab9 */ /* 0x000fe40000000a00 */
[----:B------:R-:W-:-:S04]  /*0c70*/  ISETP.NE.U32.AND P0, PT, RZ, UR4, PT ;  /* 0x00000004ff007c0c */ /* 0x000fc8000bf05070 */
[----:B------:R-:W-:-:S13]  /*0c80*/  ISETP.NE.AND.EX P0, PT, RZ, UR5, PT, P0 ;  /* 0x00000005ff007c0c */ /* 0x000fda000bf05300 */
[----:B------:R-:W-:Y:S05]  /*0c90*/  @!P0 BRA `(.L_x_11) ;  /* 0x00000000000c8947 */ /* 0x000fea0003800000 */
[----:B------:R-:W3:Y:S02]  /*0ca0*/  LDC.64 R58, c[0x0][0x590] ;  /* 0x00016400ff3a7b82 */ /* 0x000ee40000000a00 */
[----:B---3--:R3:W5:Y:S01]  /*0cb0*/  LDG.E R58, desc[UR36][R58.64] ;  /* 0x000000243a3a7981 */ /* 0x008762000c1e1900 */
[----:B------:R-:W-:Y:S05]  /*0cc0*/  BRA `(.L_x_10) ;  /* 0x0000000000087947 */ /* 0x000fea0003800000 */
.L_x_11:
[----:B------:R-:W-:Y:S02]  /*0cd0*/  ULDC UR4, c[0x0][0x584] ;  /* 0x0001610000047ab9 */ /* 0x000fe40000000800 */
[----:B------:R-:W-:-:S07]  /*0ce0*/  IMAD.U32 R58, RZ, RZ, UR4 ;  /* 0x00000004ff3a7e24 */ /* 0x000fce000f8e00ff */
.L_x_10:
[----:B------:R-:W4:Y:S01]  /*0cf0*/  LDC R2, c[0x0][0x65c] ;  /* 0x00019700ff027b82 */ /* 0x000f220000000800 */
[----:B------:R-:W-:Y:S01]  /*0d00*/  ULDC UR6, c[0x0][0x28c] ;  /* 0x0000a30000067ab9 */ /* 0x000fe20000000800 */
[----:B------:R-:W-:Y:S01]  /*0d10*/  ISETP.NE.AND P0, PT, R10, 0x2, PT ;  /* 0x000000020a00780c */ /* 0x000fe20003f05270 */
[----:B------:R-:W-:Y:S01]  /*0d20*/  UIADD3 UR6, UR6, 0x1f, URZ ;  /* 0x0000001f06067890 */ /* 0x000fe2000fffe03f */
[----:B01----:R-:W-:Y:S01]  /*0d30*/  IMAD.U32 R8, RZ, RZ, UR12 ;  /* 0x0000000cff087e24 */ /* 0x003fe2000f8e00ff */
[----:B------:R-:W-:Y:S01]  /*0d40*/  UMOV UR38, URZ ;  /* 0x0000003f00267c82 */ /* 0x000fe20008000000 */
[----:B------:R-:W-:Y:S01]  /*0d50*/  IMAD.MOV.U32 R9, RZ, RZ, RZ ;  /* 0x000000ffff097224 */ /* 0x000fe200078e00ff */
[----:B------:R-:W-:Y:S01]  /*0d60*/  USHF.R.S32.HI UR7, URZ, 0x1f, UR6 ;  /* 0x0000001f3f077899 */ /* 0x000fe20008011406 */
[----:B------:R-:W-:Y:S01]  /*0d70*/  UMOV UR39, URZ ;  /* 0x0000003f00277c82 */ /* 0x000fe20008000000 */
[----:B------:R-:W-:Y:S02]  /*0d80*/  ULDC.64 UR8, c[0x0][0x650] ;  /* 0x0001940000087ab9 */ /* 0x000fe40000000a00 */
[----:B------:R-:W-:-:S04]  /*0d90*/  ULEA.HI UR7, UR7, UR6, URZ, 0x5 ;  /* 0x0000000607077291 */ /* 0x000fc8000f8f283f */
[----:B------:R-:W-:Y:S01]  /*0da0*/  USHF.R.S32.HI UR40, URZ, 0x5, UR7 ;  /* 0x000000053f287899 */ /* 0x000fe20008011407 */
[----:B----4-:R-:W-:-:S13]  /*0db0*/  ISETP.NE.AND P1, PT, R2, 0x1, PT ;  /* 0x000000010200780c */ /* 0x010fda0003f25270 */
[----:B------:R-:W0:Y:S01]  /*0dc0*/  @P1 LDC R19, c[0x0][0x10] ;  /* 0x00000400ff131b82 */ /* 0x000e220000000800 */
[----:B------:R-:W-:Y:S02]  /*0dd0*/  @P1 IMAD.MOV.U32 R7, RZ, RZ, RZ ;  /* 0x000000ffff071224 */ /* 0x000fe400078e00ff */
[----:B------:R-:W-:-:S05]  /*0de0*/  @P1 IMAD.MOV.U32 R17, RZ, RZ, RZ ;  /* 0x000000ffff111224 */ /* 0x000fca00078e00ff */
[----:B------:R-:W1:Y:S01]  /*0df0*/  @!P1 LDC R11, c[0x0][0xc] ;  /* 0x00000300ff0b9b82 */ /* 0x000e620000000800 */
[----:B------:R-:W-:Y:S01]  /*0e00*/  ULDC UR4, c[0x0][0xc] ;  /* 0x0000030000047ab9 */ /* 0x000fe20000000800 */
[----:B------:R-:W-:Y:S02]  /*0e10*/  ULDC UR5, c[0x0][0x10] ;  /* 0x0000040000057ab9 */ /* 0x000fe40000000800 */
[----:B------:R-:W-:-:S04]  /*0e20*/  UIMAD.WIDE.U32 UR4, UR4, UR5, URZ ;  /* 0x00000005040472a5 */ /* 0x000fc8000f8e003f */
[----:B------:R-:W4:Y:S01]  /*0e30*/  LDC R2, c[0x0][0x14] ;  /* 0x00000500ff027b82 */ /* 0x000f220000000800 */
[----:B0-----:R-:W-:-:S04]  /*0e40*/  @P1 IMAD.WIDE.U32 R18, R19, UR12, R6 ;  /* 0x0000000c13121c25 */ /* 0x001fc8000f8e0006 */
[----:B------:R-:W-:Y:S02]  /*0e50*/  @P1 IMAD.IADD R17, R19, 0x1, R17 ;  /* 0x0000000113111824 */ /* 0x000fe400078e0211 */
[----:B-1----:R-:W-:-:S04]  /*0e60*/  @!P1 IMAD.WIDE.U32 R8, R6, R11, R8 ;  /* 0x0000000b06089225 */ /* 0x002fc800078e0008 */
[----:B------:R-:W-:Y:S02]  /*0e70*/  @!P1 IMAD.MOV.U32 R18, RZ, RZ, R8 ;  /* 0x000000ffff129224 */ /* 0x000fe400078e0008 */
[----:B------:R-:W-:Y:S02]  /*0e80*/  @!P1 IMAD.MOV.U32 R17, RZ, RZ, R9 ;  /* 0x000000ffff119224 */ /* 0x000fe400078e0009 */
[----:B----4-:R-:W-:-:S04]  /*0e90*/  IMAD.WIDE.U32 R12, R2, UR4, RZ ;  /* 0x00000004020c7c25 */ /* 0x010fc8000f8e00ff */
[----:B------:R-:W-:Y:S01]  /*0ea0*/  IMAD R23, R2, UR5, RZ ;  /* 0x0000000502177c24 */ /* 0x000fe2000f8e02ff */
[----:B------:R0:W-:Y:S03]  /*0eb0*/  STL.64 [R1], R12 ;  /* 0x0000000c01007387 */ /* 0x0001e60000100a00 */
[----:B------:R-:W-:Y:S01]  /*0ec0*/  IMAD.IADD R23, R13, 0x1, R23 ;  /* 0x000000010d177824 */ /* 0x000fe200078e0217 */
[----:B------:R-:W-:Y:S06]  /*0ed0*/  @P0 BRA `(.L_x_12) ;  /* 0x0000000000240947 */ /* 0x000fec0003800000 */
[----:B------:R-:W-:Y:S01]  /*0ee0*/  USHF.R.U32.HI UR4, URZ, 0x1, UR40 ;  /* 0x000000013f047899 */ /* 0x000fe20008011628 */
[----:B------:R-:W-:Y:S01]  /*0ef0*/  IADD3 R18, P0, R18, R12, RZ ;  /* 0x0000000c12127210 */ /* 0x000fe20007f1e0ff */
[----:B------:R-:W-:Y:S02]  /*0f00*/  UISETP.GE.U32.AND UP0, UPT, UR40, 0xe, UPT ;  /* 0x0000000e2800788c */ /* 0x000fe4000bf06070 */
[----:B------:R-:W-:Y:S02]  /*0f10*/  UIMAD.WIDE.U32 UR4, UR4, -0x6db6db6d, URZ ;  /* 0x92492493040478a5 */ /* 0x000fe4000f8e003f */
[----:B------:R-:W-:Y:S01]  /*0f20*/  IMAD.X R17, R23, 0x1, R17, P0 ;  /* 0x0000000117117824 */ /* 0x000fe200000e0611 */
[----:B------:R-:W-:Y:S01]  /*0f30*/  UMOV UR39, URZ ;  /* 0x0000003f00277c82 */ /* 0x000fe20008000000 */
[----:B------:R-:W-:-:S04]  /*0f40*/  USHF.R.U32.HI UR4, URZ, 0x2, UR5 ;  /* 0x000000023f047899 */ /* 0x000fc80008011605 */
[----:B------:R-:W-:Y:S02]  /*0f50*/  UIMAD UR38, UR4, -0xe, UR40 ;  /* 0xfffffff2042678a4 */ /* 0x000fe4000f8e0228 */
[----:B------:R-:W-:-:S12]  /*0f60*/  @UP0 ULOP3.LUT UR39, UR4, 0x1, URZ, 0xc0, !UPT ;  /* 0x0000000104270892 */ /* 0x000fd8000f8ec03f */
.L_x_12:
[----:B------:R-:W-:Y:S01]  /*0f70*/  ISETP.GE.U32.AND P0, PT, R18, UR8, PT ;  /* 0x0000000812007c0c */ /* 0x000fe2000bf06070 */
[----:B------:R-:W-:Y:S01]  /*0f80*/  IMAD.MOV.U32 R19, RZ, RZ, -0x1 ;  /* 0xffffffffff137424 */ /* 0x000fe200078e00ff */
[----:B------:R-:W-:Y:S01]  /*0f90*/  PRMT R8, RZ, 0x7610, R8 ;  /* 0x00007610ff087816 */ /* 0x000fe20000000008 */
[----:B------:R-:W-:Y:S01]  /*0fa0*/  IMAD.MOV.U32 R22, RZ, RZ, -0x1 ;  /* 0xffffffffff167424 */ /* 0x000fe200078e00ff */
[----:B------:R-:W-:Y:S01]  /*0fb0*/  ISETP.GE.U32.AND.EX P0, PT, R17, UR9, PT, P0 ;  /* 0x0000000911007c0c */ /* 0x000fe2000bf06100 */
[----:B------:R-:W-:-:S12]  /*0fc0*/  IMAD.MOV.U32 R2, RZ, RZ, -0x1 ;  /* 0xffffffffff027424 */ /* 0x000fd800078e00ff */
[----:B------:R-:W-:Y:S05]  /*0fd0*/  @P0 BRA `(.L_x_13) ;  /* 0x00000004002c0947 */ /* 0x000fea0003800000 */
[----:B------:R-:W1:Y:S01]  /*0fe0*/  LDC.64 R26, c[0x0][0x628] ;  /* 0x00018a00ff1a7b82 */ /* 0x000e620000000a00 */
[----:B------:R-:W-:Y:S02]  /*0ff0*/  IMAD.MOV.U32 R8, RZ, RZ, R18 ;  /* 0x000000ffff087224 */ /* 0x000fe400078e0012 */
[----:B------:R-:W-:-:S05]  /*1000*/  IMAD.MOV.U32 R9, RZ, RZ, R17 ;  /* 0x000000ffff097224 */ /* 0x000fca00078e0011 */
[----:B------:R-:W4:Y:S08]  /*1010*/  LDC R2, c[0x0][0x630] ;  /* 0x00018c00ff027b82 */ /* 0x000f300000000800 */
[----:B------:R-:W0:Y:S01]  /*1020*/  LDC.64 R28, c[0x0][0x620] ;  /* 0x00018800ff1c7b82 */ /* 0x000e220000000a00 */
[----:B-1----:R-:W-:-:S04]  /*1030*/  ISETP.NE.U32.AND P0, PT, R26, RZ, PT ;  /* 0x000000ff1a00720c */ /* 0x002fc80003f05070 */
[----:B------:R-:W-:-:S13]  /*1040*/  ISETP.NE.AND.EX P0, PT, R27, RZ, PT, P0 ;  /* 0x000000ff1b00720c */ /* 0x000fda0003f05300 */
[----:B0---4-:R-:W-:Y:S05]  /*1050*/  @!P0 BRA `(.L_x_14) ;  /* 0x0000000000288947 */ /* 0x011fea0003800000 */
[----:B------:R-:W0:Y:S02]  /*1060*/  LDC R13, c[0x0][0x634] ;  /* 0x00018d00ff0d7b82 */ /* 0x000e240000000800 */
[----:B0-----:R-:W-:-:S05]  /*1070*/  IADD3 R13, P0, R18, R13, RZ ;  /* 0x0000000d120d7210 */ /* 0x001fca0007f1e0ff */
[----:B------:R-:W-:-:S04]  /*1080*/  IMAD.X R15, RZ, RZ, R17, P0 ;  /* 0x000000ffff0f7224 */ /* 0x000fc800000e0611 */
[----:B------:R-:W-:-:S04]  /*1090*/  IMAD.WIDE.U32 R8, R15, R26, RZ ;  /* 0x0000001a0f087225 */ /* 0x000fc800078e00ff */
[----:B------:R-:W-:-:S04]  /*10a0*/  IMAD.WIDE.U32 R10, P0, R13, R27, R8 ;  /* 0x0000001b0d0a7225 */ /* 0x000fc80007800008 */
[----:B------:R-:W-:-:S04]  /*10b0*/  IMAD.WIDE.U32 R8, R13, R26, RZ ;  /* 0x0000001a0d087225 */ /* 0x000fc800078e00ff */
[----:B------:R-:W-:Y:S01]  /*10c0*/  IMAD.X R13, RZ, RZ, RZ, P0 ;  /* 0x000000ffff0d7224 */ /* 0x000fe200000e06ff */
[----:B------:R-:W-:Y:S01]  /*10d0*/  IADD3 RZ, P0, R9, R10, RZ ;  /* 0x0000000a09ff7210 */ /* 0x000fe20007f1e0ff */
[----:B------:R-:W-:-:S04]  /*10e0*/  IMAD.MOV.U32 R12, RZ, RZ, R11 ;  /* 0x000000ffff0c7224 */ /* 0x000fc800078e000b */
[----:B------:R-:W-:-:S08]  /*10f0*/  IMAD.WIDE.U32.X R8, R15, R27, R12, P0 ;  /* 0x0000001b0f087225 */ /* 0x000fd000000e040c */
.L_x_14:
[----:B------:R-:W0:Y:S01]  /*1100*/  LDC.64 R32, c[0x0][0x640] ;  /* 0x00019000ff207b82 */ /* 0x000e220000000a00 */
[-C--:B------:R-:W-:Y:S01]  /*1110*/  SHF.R.U64 R30, R8, R2.reuse, R9 ;  /* 0x00000002081e7219 */ /* 0x080fe20000001209 */
[----:B------:R-:W-:Y:S01]  /*1120*/  IMAD.MOV.U32 R19, RZ, RZ, R17 ;  /* 0x000000ffff137224 */ /* 0x000fe200078e0011 */
[----:B------:R-:W-:Y:S02]  /*1130*/  SHF.R.U32.HI R2, RZ, R2, R9 ;  /* 0x00000002ff027219 */ /* 0x000fe40000011609 */
[----:B------:R-:W-:-:S03]  /*1140*/  IADD3 R11, P0, RZ, -R30, RZ ;  /* 0x8000001eff0b7210 */ /* 0x000fc60007f1e0ff */
[----:B------:R-:W1:Y:S02]  /*1150*/  LDC R10, c[0x0][0x618] ;  /* 0x00018600ff0a7b82 */ /* 0x000e640000000800 */
[----:B------:R-:W-:-:S04]  /*1160*/  IMAD.X R9, RZ, RZ, ~R2, P0 ;  /* 0x000000ffff097224 */ /* 0x000fc800000e0e02 */
[-C--:B------:R-:W-:Y:S02]  /*1170*/  IMAD R2, R9, R28.reuse, RZ ;  /* 0x0000001c09027224 */ /* 0x080fe400078e02ff */
[----:B------:R-:W4:Y:S01]  /*1180*/  LDC R13, c[0x0][0x608] ;  /* 0x00018200ff0d7b82 */ /* 0x000f220000000800 */
[----:B------:R-:W-:-:S04]  /*1190*/  IMAD.WIDE.U32 R8, R11, R28, R18 ;  /* 0x0000001c0b087225 */ /* 0x000fc800078e0012 */
[----:B------:R-:W-:Y:S02]  /*11a0*/  IMAD R11, R11, R29, R2 ;  /* 0x0000001d0b0b7224 */ /* 0x000fe400078e0202 */
[----:B------:R-:W-:Y:S01]  /*11b0*/  IMAD.MOV.U32 R2, RZ, RZ, -0x1 ;  /* 0xffffffffff027424 */ /* 0x000fe200078e00ff */
[----:B------:R-:W2:Y:S01]  /*11c0*/  LDC R31, c[0x0][0x658] ;  /* 0x00019600ff1f7b82 */ /* 0x000ea20000000800 */
[----:B------:R-:W-:Y:S01]  /*11d0*/  IMAD.IADD R9, R9, 0x1, R11 ;  /* 0x0000000109097824 */ /* 0x000fe200078e020b */
[----:B0-----:R-:W-:Y:S01]  /*11e0*/  ISETP.NE.U32.AND P0, PT, R32, RZ, PT ;  /* 0x000000ff2000720c */ /* 0x001fe20003f05070 */
[----:B------:R-:W-:-:S03]  /*11f0*/  IMAD.MOV.U32 R28, RZ, RZ, 0x1 ;  /* 0x00000001ff1c7424 */ /* 0x000fc600078e00ff */
[----:B------:R-:W-:Y:S02]  /*1200*/  ISETP.NE.AND.EX P0, PT, R33, RZ, PT, P0 ;  /* 0x000000ff2100720c */ /* 0x000fe40003f05300 */
[----:B------:R-:W0:Y:S01]  /*1210*/  LDC R27, c[0x0][0x600] ;  /* 0x00018000ff1b7b82 */ /* 0x000e220000000800 */
[-CC-:B-1----:R-:W-:Y:S02]  /*1220*/  SHF.R.U64 R25, R8, R10.reuse, R9.reuse ;  /* 0x0000000a08197219 */ /* 0x182fe40000001209 */
[----:B------:R-:W-:-:S05]  /*1230*/  SHF.R.U32.HI R8, RZ, R10, R9 ;  /* 0x0000000aff087219 */ /* 0x000fca0000011609 */
[----:B------:R-:W1:Y:S01]  /*1240*/  LDC R22, c[0x0][0x648] ;  /* 0x00019200ff167b82 */ /* 0x000e620000000800 */
[-CC-:B----4-:R-:W-:Y:S02]  /*1250*/  SHF.R.U64 R34, R25, R13.reuse, R8.reuse ;  /* 0x0000000d19227219 */ /* 0x190fe40000001208 */
[----:B------:R-:W-:-:S05]  /*1260*/  SHF.R.U32.HI R8, RZ, R13, R8 ;  /* 0x0000000dff087219 */ /* 0x000fca0000011608 */
[----:B------:R-:W4:Y:S01]  /*1270*/  LDC R26, c[0x0][0x638] ;  /* 0x00018e00ff1a7b82 */ /* 0x000f220000000800 */
[-CC-:B--2---:R-:W-:Y:S02]  /*1280*/  SHF.R.U64 R36, R34, R31.reuse, R8.reuse ;  /* 0x0000001f22247219 */ /* 0x184fe40000001208 */
[-C--:B------:R-:W-:Y:S02]  /*1290*/  SHF.L.U32 R2, R2, R31.reuse, RZ ;  /* 0x0000001f02027219 */ /* 0x080fe400000006ff */
[----:B------:R-:W-:Y:S01]  /*12a0*/  SHF.R.U32.HI R9, RZ, R31, R8 ;  /* 0x0000001fff097219 */ /* 0x000fe20000011608 */
[----:B------:R-:W-:Y:S01]  /*12b0*/  IMAD.MOV.U32 R8, RZ, RZ, R36 ;  /* 0x000000ffff087224 */ /* 0x000fe200078e0024 */
[----:B------:R-:W-:Y:S01]  /*12c0*/  LOP3.LUT R15, RZ, R2, RZ, 0x33, !PT ;  /* 0x00000002ff0f7212 */ /* 0x000fe200078e33ff */
[----:B------:R-:W2:Y:S01]  /*12d0*/  LDC R29, c[0x0][0x610] ;  /* 0x00018400ff1d7b82 */ /* 0x000ea20000000800 */
[----:B------:R-:W-:Y:S05]  /*12e0*/  @!P0 BRA `(.L_x_15) ;  /* 0x0000000000288947 */ /* 0x000fea0003800000 */
[----:B------:R-:W3:Y:S02]  /*12f0*/  LDC R13, c[0x0][0x64c] ;  /* 0x00019300ff0d7b82 */ /* 0x000ee40000000800 */
[----:B---3--:R-:W-:-:S05]  /*1300*/  IADD3 R13, P0, R36, R13, RZ ;  /* 0x0000000d240d7210 */ /* 0x008fca0007f1e0ff */
        /* <DEDUP_REMOVED lines=8> */
.L_x_15:
[----:B-1----:R-:W-:Y:S01]  /*1390*/  SHF.R.U64 R7, R8, R22, R9 ;  /* 0x0000001608077219 */ /* 0x002fe20000001209 */
[----:B0-----:R-:W-:Y:S01]  /*13a0*/  VIADD R8, R27, 0xffffffff ;  /* 0xffffffff1b087836 */ /* 0x001fe20000000000 */
[----:B------:R-:W-:Y:S01]  /*13b0*/  SHF.L.U32 R2, R28, R31, RZ ;  /* 0x0000001f1c027219 */ /* 0x000fe200000006ff */
[----:B------:R-:W-:Y:S01]  /*13c0*/  @P1 IMAD R20, R21, R24, R6 ;  /* 0x0000001815141224 */ /* 0x000fe200078e0206 */
[----:B------:R-:W-:Y:S01]  /*13d0*/  LOP3.LUT R15, R34, R15, RZ, 0xc0, !PT ;  /* 0x0000000f220f7212 */ /* 0x000fe200078ec0ff */
[----:B------:R-:W-:Y:S01]  /*13e0*/  IMAD.MOV R9, RZ, RZ, -R7 ;  /* 0x000000ffff097224 */ /* 0x000fe200078e0a07 */
[----:B------:R-:W-:Y:S01]  /*13f0*/  LOP3.LUT R8, R25, R8, RZ, 0xc0, !PT ;  /* 0x0000000819087212 */ /* 0x000fe200078ec0ff */
[----:B------:R-:W-:Y:S02]  /*1400*/  IMAD.MOV.U32 R6, RZ, RZ, 0x1 ;  /* 0x00000001ff067424 */ /* 0x000fe400078e00ff */
[----:B------:R-:W-:Y:S02]  /*1410*/  IMAD R15, R2, R7, R15 ;  /* 0x00000007020f7224 */ /* 0x000fe400078e020f */
[----:B----4-:R-:W-:-:S02]  /*1420*/  IMAD R2, R9, R26, R36 ;  /* 0x0000001a09027224 */ /* 0x010fc400078e0224 */
[----:B--2---:R-:W-:Y:S02]  /*1430*/  IMAD R19, R15, R29, R20 ;  /* 0x0000001d0f137224 */ /* 0x004fe400078e0214 */
[--C-:B------:R-:W-:Y:S01]  /*1440*/  IMAD R2, R2, R27, R8.reuse ;  /* 0x0000001b02027224 */ /* 0x100fe200078e0208 */
[----:B------:R-:W-:-:S04]  /*1450*/  PRMT R8, R6, 0x7610, R8 ;  /* 0x0000761006087816 */ /* 0x000fc80000000008 */
[----:B------:R-:W-:Y:S02]  /*1460*/  SEL R22, R2, R19, !P1 ;  /* 0x0000001302167207 */ /* 0x000fe40004800000 */
[----:B------:R-:W-:Y:S01]  /*1470*/  SEL R19, R19, R2, !P1 ;  /* 0x0000000213137207 */ /* 0x000fe20004800000 */
[----:B------:R-:W-:-:S07]  /*1480*/  IMAD.MOV.U32 R2, RZ, RZ, R30 ;  /* 0x000000ffff027224 */ /* 0x000fce00078e001e */
.L_x_13:
[----:B------:R-:W-:Y:S05]  /*1490*/  @!P3 BRA `(.L_x_16) ;  /* 0x00000000000cb947 */ /* 0x000fea0003800000 */
[----:B------:R-:W-:Y:S01]  /*14a0*/  UCGABAR_WAIT ;  /* 0x0000000000007dc7 */ /* 0x000fe20008000000 */
[----:B------:R-:W-:Y:S01]  /*14b0*/  CCTL.IVALL ;  /* 0x00000000ff00798f */ /* 0x000fe20002000000 */
[----:B------:R-:W-:Y:S05]  /*14c0*/  BRA `(.L_x_17) ;  /* 0x0000000000047947 */ /* 0x000fea0003800000 */
.L_x_16:
[----:B------:R-:W-:Y:S06]  /*14d0*/  BAR.SYNC.DEFER_BLOCKING 0x0 ;  /* 0x0000000000007b1d */ /* 0x000fec0000010000 */
.L_x_17:
[----:B------:R-:W-:Y:S05]  /*14e0*/  @!P2 BRA `(.L_x_18) ;  /* 0x00000038000ca947 */ /* 0x000fea0003800000 */
[----:B------:R-:W-:-:S13]  /*14f0*/  ISETP.GT.U32.AND P0, PT, R35, 0x1, PT ;  /* 0x000000012300780c */ /* 0x000fda0003f04070 */
[----:B------:R-:W-:Y:S05]  /*1500*/  @P0 EXIT ;  /* 0x000000000000094d */ /* 0x000fea0003800000 */
.L_x_19:
[----:B------:R-:W-:-:S08]  /*1510*/  NOP ;  /* 0x0000000000007918 */ /* 0x000fd00000000000 */
[----:B------:R-:W1:Y:S02]  /*1520*/  USETMAXREG.TRY_ALLOC.CTAPOOL UP0, 0xe8 ;  /* 0x000000e8000079c8 */ /* 0x000e640008000600 */
[----:B-1----:R-:W-:-:S13]  /*1530*/  PLOP3.LUT P0, PT, PT, PT, UP0, 0x80, 0x0 ;  /* 0x000000000000781c */ /* 0x002fda0003f0f008 */
[----:B------:R-:W-:Y:S05]  /*1540*/  @!P0 BRA `(.L_x_19) ;  /* 0xfffffffc00f08947 */ /* 0x000fea000383ffff */
[----:B------:R-:W-:-:S13]  /*1550*/  LOP3.LUT P0, RZ, R8, 0xff, RZ, 0xc0, !PT ;  /* 0x000000ff08ff7812 */ /* 0x000fda000780c0ff */
[----:B------:R-:W-:Y:S05]  /*1560*/  @!P0 EXIT ;  /* 0x000000000000894d */ /* 0x000fea0003800000 */
[----:B------:R-:W1:Y:S01]  /*1570*/  S2UR UR4, SR_CgaCtaId ;  /* 0x00000000000479c3 */ /* 0x000e620000008800 */
[----:B--2---:R-:W-:Y:S01]  /*1580*/  VIADD R14, R14, 0xffffffff ;  /* 0xffffffff0e0e7836 */ /* 0x004fe20000000000 */
[CC--:B------:R-:W-:Y:S01]  /*1590*/  LEA.HI R4, R0.reuse, R3.reuse, RZ, 0x2 ;  /* 0x0000000300047211 */ /* 0x0c0fe200078f10ff */
[----:B------:R-:W-:Y:S01]  /*15a0*/  UMOV UR41, 0x400 ;  /* 0x0000040000297882 */ /* 0x000fe20000000000 */
[----:B------:R-:W-:Y:S01]  /*15b0*/  LEA.HI R0, R0, R3, RZ, 0x5 ;  /* 0x0000000300007211 */ /* 0x000fe200078f28ff */
[----:B------:R-:W-:Y:S01]  /*15c0*/  UISETP.LT.AND UP0, UPT, UR40, 0x1, UPT ;  /* 0x000000012800788c */ /* 0x000fe2000bf01270 */
[----:B------:R-:W-:Y:S01]  /*15d0*/  R2UR UR42, R14 ;  /* 0x000000000e2a72ca */ /* 0x000fe200000e0000 */
[----:B------:R-:W-:Y:S01]  /*15e0*/  ULDC UR6, c[0x0][0x284] ;  /* 0x0000a10000067ab9 */ /* 0x000fe20000000800 */
[--C-:B------:R-:W-:Y:S01]  /*15f0*/  SHF.R.S32.HI R60, RZ, 0x2, R4.reuse ;  /* 0x00000002ff3c7819 */ /* 0x100fe20000011404 */
[----:B------:R-:W-:Y:S01]  /*1600*/  USEL UR43, UR40, 0x1, UP0 ;  /* 0x00000001282b7887 */ /* 0x000fe20008000000 */
[----:B------:R-:W-:Y:S01]  /*1610*/  SHF.R.S32.HI R5, RZ, 0x1f, R4 ;  /* 0x0000001fff057819 */ /* 0x000fe20000011404 */
[----:B------:R-:W-:Y:S01]  /*1620*/  USHF.L.U32 UR46, UR40, 0x1, URZ ;  /* 0x00000001282e7899 */ /* 0x000fe2000800063f */
[----:B------:R-:W-:Y:S01]  /*1630*/  LOP3.LUT R4, R4, 0xfffffffc, RZ, 0xc0, !PT ;  /* 0xfffffffc04047812 */ /* 0x000fe200078ec0ff */
[----:B------:R-:W-:Y:S01]  /*1640*/  UIADD3 UR43, -UR43, UR40, URZ ;  /* 0x000000282b2b7290 */ /* 0x000fe2000fffe13f */
[----:B------:R-:W-:-:S02]  /*1650*/  LEA.HI R5, R5, R60, RZ, 0x3 ;  /* 0x0000003c05057211 */ /* 0x000fc400078f18ff */
[----:B------:R-:W-:Y:S01]  /*1660*/  ISETP.NE.AND P0, PT, R14, RZ, PT ;  /* 0x000000ff0e00720c */ /* 0x000fe20003f05270 */
[----:B---3--:R-:W-:Y:S01]  /*1670*/  IMAD.IADD R59, R3, 0x1, -R4 ;  /* 0x00000001033b7824 */ /* 0x008fe200078e0a04 */
[----:B------:R-:W-:Y:S01]  /*1680*/  LOP3.LUT R5, R5, 0xfffffff8, RZ, 0xc0, !PT ;  /* 0xfffffff805057812 */ /* 0x000fe200078ec0ff */
[----:B------:R-:W-:Y:S01]  /*1690*/  USHF.L.U32 UR42, UR42, 0x3, URZ ;  /* 0x000000032a2a7899 */ /* 0x000fe2000800063f */
[----:B------:R-:W-:Y:S02]  /*16a0*/  LOP3.LUT R72, R16, 0x1, RZ, 0xfc, !PT ;  /* 0x0000000110487812 */ /* 0x000fe400078efcff */
[----:B------:R-:W-:Y:S01]  /*16b0*/  SEL R73, RZ, 0x1, P0 ;  /* 0x00000001ff497807 */ /* 0x000fe20000000000 */
[----:B------:R-:W-:Y:S01]  /*16c0*/  IMAD.IADD R60, R60, 0x1, -R5 ;  /* 0x000000013c3c7824 */ /* 0x000fe200078e0a05 */
[----:B-1----:R-:W-:Y:S01]  /*16d0*/  ULEA UR41, UR4, UR41, 0x18 ;  /* 0x0000002904297291 */ /* 0x002fe2000f8ec03f */
[----:B------:R-:W-:Y:S01]  /*16e0*/  SHF.R.S32.HI R5, RZ, 0x5, R0 ;  /* 0x00000005ff057819 */ /* 0x000fe20000011400 */
[----:B------:R-:W-:-:S02]  /*16f0*/  IMAD.U32 R63, RZ, RZ, UR42 ;  /* 0x0000002aff3f7e24 */ /* 0x000fc4000f8e00ff */
[----:B------:R-:W-:Y:S01]  /*1700*/  UIADD3 UR47, UR41, 0xf0, URZ ;  /* 0x000000f0292f7890 */ /* 0x000fe2000fffe03f */
[--C-:B------:R-:W-:Y:S01]  /*1710*/  SHF.R.S32.HI R61, RZ, 0x1f, R60.reuse ;  /* 0x0000001fff3d7819 */ /* 0x100fe2000001143c */
[----:B------:R-:W-:Y:S01]  /*1720*/  UIADD3 UR4, UR41, 0x200, URZ ;  /* 0x0000020029047890 */ /* 0x000fe2000fffe03f */
[--C-:B------:R-:W-:Y:S01]  /*1730*/  IMAD R66, R5, -0x10, -R60.reuse ;  /* 0xfffffff005427824 */ /* 0x100fe200078e0a3c */
[----:B------:R-:W-:Y:S01]  /*1740*/  UIADD3 UR5, UR41, 0x1c200, URZ ;  /* 0x0001c20029057890 */ /* 0x000fe2000fffe03f */
[----:B------:R-:W-:Y:S01]  /*1750*/  LOP3.LUT R65, R63, 0x8, RZ, 0xc0, !PT ;  /* 0x000000083f417812 */ /* 0x000fe200078ec0ff */
[----:B------:R-:W-:Y:S01]  /*1760*/  USHF.R.U32.HI UR4, URZ, 0x4, UR4 ;  /* 0x000000043f047899 */ /* 0x000fe20008011604 */
[----:B------:R-:W-:Y:S01]  /*1770*/  IMAD.U32 R62, RZ, RZ, UR47 ;  /* 0x0000002fff3e7e24 */ /* 0x000fe2000f8e00ff */
[----:B------:R-:W-:Y:S01]  /*1780*/  USHF.R.U32.HI UR5, URZ, 0x4, UR5 ;  /* 0x000000043f057899 */ /* 0x000fe20008011605 */
[----:B------:R-:W-:Y:S01]  /*1790*/  IMAD.WIDE R60, R5, 0x10, R60 ;  /* 0x00000010053c7825 */ /* 0x000fe200078e023c */
[----:B------:R-:W-:Y:S01]  /*17a0*/  ULOP3.LUT UR4, UR4, 0x3fff, URZ, 0xc0, !UPT ;  /* 0x00003fff04047892 */ /* 0x000fe2000f8ec03f */
[----:B------:R-:W-:Y:S01]  /*17b0*/  LOP3.LUT R63, R63, 0x8, RZ, 0xc, !PT ;  /* 0x000000083f3f7812 */ /* 0x000fe200078e0cff */
[----:B------:R-:W-:Y:S01]  /*17c0*/  ULOP3.LUT UR5, UR5, 0x3fff, URZ, 0xc0, !UPT ;  /* 0x00003fff05057892 */ /* 0x000fe2000f8ec03f */
[----:B------:R-:W-:Y:S01]  /*17d0*/  VIADD R64, R62, UR42 ;  /* 0x0000002a3e407c36 */ /* 0x000fe20008000000 */
[----:B------:R-:W-:Y:S01]  /*17e0*/  LOP3.LUT R65, R65, 0x18, RZ, 0x3c, !PT ;  /* 0x0000001841417812 */ /* 0x000fe200078e3cff */
[----:B------:R-:W-:Y:S01]  /*17f0*/  VIADD R66, R66, UR6 ;  /* 0x0000000642427c36 */ /* 0x000fe20008000000 */
[----:B------:R-:W-:-:S02]  /*1800*/  ULOP3.LUT UR44, UR4, 0x10000, URZ, 0xfc, !UPT ;  /* 0x00010000042c7892 */ /* 0x000fc4000f8efc3f */
[----:B------:R-:W-:-:S12]  /*1810*/  ULOP3.LUT UR45, UR5, 0x10000, URZ, 0xfc, !UPT ;  /* 0x00010000052d7892 */ /* 0x000fd8000f8efc3f */
.L_x_105:
[----:B------:R-:W-:Y:S01]  /*1820*/  SHF.L.U32 R3, R73, 0x1f, RZ ;  /* 0x0000001f49037819 */ /* 0x000fe200000006ff */
[----:B------:R-:W-:Y:S02]  /*1830*/  ULDC UR4, c[0x0][0x28c] ;  /* 0x0000a30000047ab9 */ /* 0x000fe40000000800 */
[----:B------:R-:W-:Y:S01]  /*1840*/  ISETP.LT.AND P1, PT, RZ, UR4, PT ;  /* 0x00000004ff007c0c */ /* 0x000fe2000bf21270 */
[----:B------:R-:W1:Y:S02]  /*1850*/  SYNCS.PHASECHK.TRANS64.TRYWAIT P0, [R62+UR42], R3 ;  /* 0x000000033e0075a7 */ /* 0x000e64000800016a */
[----:B01-34-:R-:W-:Y:S10]  /*1860*/  @!P0 BRA `(.L_x_20) ;  /* 0x0000004800ac8947 */ /* 0x01bff40003800000 */
.L_x_137:
[----:B------:R-:W-:Y:S05]  /*1870*/  @P1 BRA `(.L_x_21) ;  /* 0x0000000000401947 */ /* 0x000fea0003800000 */
[----:B------:R-:W-:Y:S01]  /*1880*/  MOV R0, 0x0 ;  /* 0x0000000000007802 */ /* 0x000fe20000000f00 */
[----:B------:R-:W-:Y:S01]  /*1890*/  ULDC.64 UR4, c[0x4][0x68] ;  /* 0x01001a0000047ab9 */ /* 0x000fe20000000a00 */
[----:B------:R-:W-:Y:S01]  /*18a0*/  ULDC.64 UR6, c[0x4][0x8] ;  /* 0x0100020000067ab9 */ /* 0x000fe20000000a00 */
[----:B------:R-:W-:Y:S01]  /*18b0*/  IMAD.U32 R4, RZ, RZ, UR4 ;  /* 0x00000004ff047e24 */ /* 0x000fe2000f8e00ff */
[----:B------:R2:W3:Y:S01]  /*18c0*/  LDC.64 R14, c[0x4][R0] ;  /* 0x01000000000e7b82 */ /* 0x0004e20000000a00 */
[----:B------:R-:W-:Y:S01]  /*18d0*/  IMAD.U32 R5, RZ, RZ, UR5 ;  /* 0x00000005ff057e24 */ /* 0x000fe2000f8e00ff */
[----:B------:R-:W-:Y:S01]  /*18e0*/  ULDC.64 UR4, c[0x4][0x70] ;  /* 0x01001c0000047ab9 */ /* 0x000fe20000000a00 */
[----:B------:R-:W-:Y:S02]  /*18f0*/  IMAD.U32 R10, RZ, RZ, UR6 ;  /* 0x00000006ff0a7e24 */ /* 0x000fe4000f8e00ff */
[----:B------:R-:W-:Y:S02]  /*1900*/  IMAD.U32 R6, RZ, RZ, UR4 ;  /* 0x00000004ff067e24 */ /* 0x000fe4000f8e00ff */
[----:B------:R-:W-:-:S02]  /*1910*/  IMAD.U32 R7, RZ, RZ, UR5 ;  /* 0x00000005ff077e24 */ /* 0x000fc4000f8e00ff */
[----:B------:R-:W-:Y:S02]  /*1920*/  IMAD.U32 R11, RZ, RZ, UR7 ;  /* 0x00000007ff0b7e24 */ /* 0x000fe4000f8e00ff */
[----:B------:R-:W-:Y:S02]  /*1930*/  IMAD.MOV.U32 R8, RZ, RZ, 0x1e1 ;  /* 0x000001e1ff087424 */ /* 0x000fe400078e00ff */
[----:B0-----:R-:W-:Y:S02]  /*1940*/  IMAD.MOV.U32 R12, RZ, RZ, 0x1 ;  /* 0x00000001ff0c7424 */ /* 0x001fe400078e00ff */
[----:B--2---:R-:W-:-:S07]  /*1950*/  IMAD.MOV.U32 R13, RZ, RZ, RZ ;  /* 0x000000ffff0d7224 */ /* 0x004fce00078e00ff */
[----:B------:R-:W-:-:S07]  /*1960*/  LEPC R20, `(.L_x_21) ;  /* 0x000000001014794e */ /* 0x000fce0000000000 */
[----:B-1-3-5:R-:W-:Y:S05]  /*1970*/  CALL.ABS.NOINC R14 ;  /* 0x000000000e007343 */ /* 0x02afea0003c00000 */
.L_x_21:
[----:B------:R-:W-:-:S13]  /*1980*/  ISETP.NE.AND P0, PT, R72, 0x3, PT ;  /* 0x000000034800780c */ /* 0x000fda0003f05270 */
[----:B------:R-:W-:Y:S05]  /*1990*/  @!P0 BRA `(.L_x_22) ;  /* 0x0000000000048947 */ /* 0x000fea0003800000 */
[----:B------:R-:W-:Y:S01]  /*19a0*/  BPT.TRAP 0x1 ;  /* 0x000000040000795c */ /* 0x000fe20000300000 */
.L_x_22:
[----:B-1----:R-:W-:Y:S02]  /*19b0*/  IMAD.U32 R3, RZ, RZ, UR38 ;  /* 0x00000026ff037e24 */ /* 0x002fe4000f8e00ff */
[----:B------:R-:W-:-:S03]  /*19c0*/  IMAD.U32 R0, RZ, RZ, UR39 ;  /* 0x00000027ff007e24 */ /* 0x000fc6000f8e00ff */
[----:B------:R-:W-:Y:S02]  /*19d0*/  LEA R3, R3, UR41, 0x3 ;  /* 0x0000002903037c11 */ /* 0x000fe4000f8e18ff */
[----:B------:R-:W-:-:S04]  /*19e0*/  SHF.L.U32 R0, R0, 0x1f, RZ ;  /* 0x0000001f00007819 */ /* 0x000fc800000006ff */
[----:B------:R1:W2:Y:S01]  /*19f0*/  SYNCS.PHASECHK.TRANS64.TRYWAIT P1, [R3+URZ], R0 ;  /* 0x00000000030075a7 */ /* 0x0002a2000802017f */
[----:B------:R-:W-:Y:S05]  /*1a00*/  @!P0 BRA `(.L_x_23) ;  /* 0x0000000000048947 */ /* 0x000fea0003800000 */
[----:B------:R-:W-:Y:S01]  /*1a10*/  BPT.TRAP 0x1 ;  /* 0x000000040000795c */ /* 0x000fe20000300000 */
.L_x_23:
[----:B--2---:R-:W-:Y:S05]  /*1a20*/  @P1 BRA `(.L_x_24) ;  /* 0x0000000000081947 */ /* 0x004fea0003800000 */
[----:B------:R-:W2:Y:S02]  /*1a30*/  SYNCS.PHASECHK.TRANS64.TRYWAIT P1, [R3+URZ], R0 ;  /* 0x00000000030075a7 */ /* 0x000ea4000802017f */
[----:B--2---:R-:W-:Y:S05]  /*1a40*/  @!P1 BRA `(.L_x_25) ;  /* 0x0000004800489947 */ /* 0x004fea0003800000 */
.L_x_24:
[----:B------:R-:W-:Y:S05]  /*1a50*/  WARPSYNC.ALL ;  /* 0x0000000000007948 */ /* 0x000fea0003800000 */
[----:B------:R-:W-:Y:S01]  /*1a60*/  ULEA UR8, UR38, UR44, 0x9 ;  /* 0x0000002c26087291 */ /* 0x000fe2000f8e483f */
[----:B------:R-:W-:Y:S01]  /*1a70*/  WARPGROUP.ARRIVE ;  /* 0x00000000000079c5 */ /* 0x000fe20000000000 */
[----:B------:R-:W-:Y:S01]  /*1a80*/  ULEA UR9, UR38, UR45, 0x9 ;  /* 0x0000002d26097291 */ /* 0x000fe2000f8e483f */
[----:B-12---:R-:W-:Y:S01]  /*1a90*/  IMAD.U32 R0, RZ, RZ, UR43 ;  /* 0x0000002bff007e24 */ /* 0x006fe2000f8e00ff */
[----:B------:R-:W-:Y:S01]  /*1aa0*/  UMOV UR5, 0x40000040 ;  /* 0x4000004000057882 */ /* 0x000fe20000000000 */
[----:B------:R-:W-:-:S02]  /*1ab0*/  UMOV UR7, 0x40000040 ;  /* 0x4000004000077882 */ /* 0x000fc40000000000 */
[----:B------:R-:W-:Y:S01]  /*1ac0*/  UMOV UR4, UR8 ;  /* 0x0000000800047c82 */ /* 0x000fe20008000000 */
[----:B------:R-:W-:Y:S01]  /*1ad0*/  ISETP.GE.AND P1, PT, R0, 0x1, PT ;  /* 0x000000010000780c */ /* 0x000fe20003f26270 */
[----:B------:R-:W-:Y:S02]  /*1ae0*/  UMOV UR6, UR9 ;  /* 0x0000000900067c82 */ /* 0x000fe40008000000 */
[----:B------:R-:W-:Y:S01]  /*1af0*/  HGMMA.64x64x8.F32.TF32 R24, gdesc[UR4], RZ, !UPT, gsb0 ;  /* 0x04e00000041879f0 */ /* 0x000fe2000c0028ff */
[----:B------:R-:W-:Y:S02]  /*1b00*/  UIADD3 UR4, UR8, 0x2, URZ ;  /* 0x0000000208047890 */ /* 0x000fe4000fffe03f */
[----:B------:R-:W-:Y:S01]  /*1b10*/  UIADD3 UR6, UR9, 0x2, URZ ;  /* 0x0000000209067890 */ /* 0x000fe2000fffe03f */
[----:B------:R-:W-:Y:S01]  /*1b20*/  UMOV UR5, 0x40000040 ;  /* 0x4000004000057882 */ /* 0x000fe20000000000 */
[----:B------:R-:W-:Y:S01]  /*1b30*/  UMOV UR7, 0x40000040 ;  /* 0x4000004000077882 */ /* 0x000fe20000000000 */
[----:B------:R-:W-:-:S02]  /*1b40*/  WARPGROUP.DEPBAR.LE gsb0, 0x0 ;  /* 0x00008000000079c5 */ /* 0x000fc40000010000 */
[----:B------:R-:W-:-:S06]  /*1b50*/  WARPGROUP.ARRIVE ;  /* 0x00000000000079c5 */ /* 0x000fcc0000000000 */
[----:B------:R-:W-:Y:S01]  /*1b60*/  HGMMA.64x64x8.F32.TF32 R24, gdesc[UR4], R24, gsb0 ;  /* 0x04e00000041879f0 */ /* 0x000fe20008002818 */
[----:B------:R-:W-:Y:S02]  /*1b70*/  UIADD3 UR4, UR8, 0x4, URZ ;  /* 0x0000000408047890 */ /* 0x000fe4000fffe03f */
[----:B------:R-:W-:Y:S01]  /*1b80*/  UIADD3 UR6, UR9, 0x4, URZ ;  /* 0x0000000409067890 */ /* 0x000fe2000fffe03f */
[----:B------:R-:W-:Y:S01]  /*1b90*/  UMOV UR5, 0x40000040 ;  /* 0x4000004000057882 */ /* 0x000fe20000000000 */
[----:B------:R-:W-:Y:S01]  /*1ba0*/  UMOV UR7, 0x40000040 ;  /* 0x4000004000077882 */ /* 0x000fe20000000000 */
[----:B------:R-:W-:Y:S02]  /*1bb0*/  WARPGROUP.DEPBAR.LE gsb0, 0x0 ;  /* 0x00008000000079c5 */ /* 0x000fe40000010000 */
        /* <DEDUP_REMOVED lines=8> */
[----:B------:R-:W-:Y:S03]  /*1c40*/  HGMMA.64x64x8.F32.TF32 R24, gdesc[UR4], R24, gsb0 ;  /* 0x04e00000041879f0 */ /* 0x000fe60008002818 */
[----:B------:R-:W-:Y:S02]  /*1c50*/  WARPGROUP.DEPBAR.LE gsb0, 0x0 ;  /* 0x00008000000079c5 */ /* 0x000fe40000010000 */
[----:B------:R-:W-:Y:S05]  /*1c60*/  @!P1 BRA `(.L_x_26) ;  /* 0x0000000400149947 */ /* 0x000fea0003800000 */
[----:B------:R-:W-:Y:S01]  /*1c70*/  UIADD3 UR4, UR38, 0x1, URZ ;  /* 0x0000000126047890 */ /* 0x000fe2000fffe03f */
[----:B------:R-:W-:Y:S02]  /*1c80*/  IMAD.U32 R0, RZ, RZ, UR43 ;  /* 0x0000002bff007e24 */ /* 0x000fe4000f8e00ff */
[----:B------:R-:W-:Y:S01]  /*1c90*/  IMAD.U32 R3, RZ, RZ, UR38 ;  /* 0x00000026ff037e24 */ /* 0x000fe2000f8e00ff */
[----:B------:R-:W-:-:S04]  /*1ca0*/  UISETP.NE.AND UP0, UPT, UR4, 0xe, UPT ;  /* 0x0000000e0400788c */ /* 0x000fc8000bf05270 */
[----:B------:R-:W-:Y:S02]  /*1cb0*/  USEL UR5, URZ, 0x1, UP0 ;  /* 0x000000013f057887 */ /* 0x000fe40008000000 */
[----:B------:R-:W-:Y:S02]  /*1cc0*/  USEL UR8, UR4, URZ, UP0 ;  /* 0x0000003f04087287 */ /* 0x000fe40008000000 */
[----:B------:R-:W-:-:S06]  /*1cd0*/  ULOP3.LUT UR5, UR39, UR5, URZ, 0x3c, !UPT ;  /* 0x0000000527057292 */ /* 0x000fcc000f8e3c3f */
[----:B------:R-:W-:-:S07]  /*1ce0*/  IMAD.U32 R6, RZ, RZ, UR5 ;  /* 0x00000005ff067e24 */ /* 0x000fce000f8e00ff */
.L_x_33:
[----:B------:R-:W-:Y:S05]  /*1cf0*/  @!P0 BRA `(.L_x_27) ;  /* 0x0000000000048947 */ /* 0x000fea0003800000 */
[----:B------:R-:W-:Y:S01]  /*1d00*/  BPT.TRAP 0x1 ;  /* 0x000000040000795c */ /* 0x000fe20000300000 */
.L_x_27:
[----:B------:R-:W-:Y:S01]  /*1d10*/  ULEA UR4, UR8, UR41, 0x3 ;  /* 0x0000002908047291 */ /* 0x000fe2000f8e183f */
[----:B------:R-:W-:-:S08]  /*1d20*/  SHF.L.U32 R4, R6, 0x1f, RZ ;  /* 0x0000001f06047819 */ /* 0x000fd000000006ff */
[----:B------:R1:W2:Y:S01]  /*1d30*/  SYNCS.PHASECHK.TRANS64.TRYWAIT P1, [UR4], R4 ;  /* 0x00000004ff0075a7 */ /* 0x0002a20008020144 */
[----:B------:R-:W-:Y:S05]  /*1d40*/  @!P0 BRA `(.L_x_28) ;  /* 0x0000000000048947 */ /* 0x000fea0003800000 */
[----:B------:R-:W-:Y:S01]  /*1d50*/  BPT.TRAP 0x1 ;  /* 0x000000040000795c */ /* 0x000fe20000300000 */
.L_x_28:
[----:B--2---:R-:W-:Y:S05]  /*1d60*/  @P1 BRA `(.L_x_29) ;  /* 0x0000000000081947 */ /* 0x004fea0003800000 */
[----:B------:R-:W2:Y:S02]  /*1d70*/  SYNCS.PHASECHK.TRANS64.TRYWAIT P1, [UR4], R4 ;  /* 0x00000004ff0075a7 */ /* 0x000ea40008020144 */
[----:B--2---:R-:W-:Y:S05]  /*1d80*/  @!P1 BRA `(.L_x_30) ;  /* 0x00000044008c9947 */ /* 0x004fea0003800000 */
.L_x_29:
[----:B------:R-:W-:Y:S01]  /*1d90*/  ULEA UR9, UR8, UR44, 0x9 ;  /* 0x0000002c08097291 */ /* 0x000fe2000f8e483f */
[----:B------:R-:W-:Y:S01]  /*1da0*/  WARPGROUP.ARRIVE ;  /* 0x00000000000079c5 */ /* 0x000fe20000000000 */
[----:B------:R-:W-:Y:S01]  /*1db0*/  ULEA UR10, UR8, UR45, 0x9 ;  /* 0x0000002d080a7291 */ /* 0x000fe2000f8e483f */
[----:B------:R-:W-:Y:S01]  /*1dc0*/  UMOV UR5, 0x40000040 ;  /* 0x4000004000057882 */ /* 0x000fe20000000000 */
[----:B------:R-:W-:-:S03]  /*1dd0*/  UMOV UR7, 0x40000040 ;  /* 0x4000004000077882 */ /* 0x000fc60000000000 */
[----:B------:R-:W-:Y:S02]  /*1de0*/  UMOV UR4, UR9 ;  /* 0x0000000900047c82 */ /* 0x000fe40008000000 */
[----:B------:R-:W-:Y:S02]  /*1df0*/  UMOV UR6, UR10 ;  /* 0x0000000a00067c82 */ /* 0x000fe40008000000 */
[----:B------:R-:W-:Y:S01]  /*1e00*/  HGMMA.64x64x8.F32.TF32 R24, gdesc[UR4], R24, gsb0 ;  /* 0x04e00000041879f0 */ /* 0x000fe20008002818 */
        /* <DEDUP_REMOVED lines=23> */
[----:B------:R-:W-:Y:S01]  /*1f80*/  BPT.TRAP 0x1 ;  /* 0x000000040000795c */ /* 0x000fe20000300000 */
.L_x_31:
[----:B------:R-:W-:-:S13]  /*1f90*/  ISETP.NE.AND P1, PT, R67, RZ, PT ;  /* 0x000000ff4300720c */ /* 0x000fda0003f25270 */
[----:B-12---:R-:W-:-:S05]  /*1fa0*/  @P1 LEA R4, R3, UR41, 0x3 ;  /* 0x0000002903041c11 */ /* 0x006fca000f8e18ff */
[----:B------:R-:W-:-:S05]  /*1fb0*/  @P1 VIADD R5, R4, 0x70 ;  /* 0x0000007004051836 */ /* 0x000fca0000000000 */
[----:B------:R-:W-:-:S04]  /*1fc0*/  @P1 PRMT R5, R56, 0x654, R5 ;  /* 0x0000065438051816 */ /* 0x000fc80000000005 */
[----:B------:R1:W-:Y:S01]  /*1fd0*/  @P1 SYNCS.ARRIVE.TRANS64.RED.A1T0 RZ, [R5+URZ], RZ ;  /* 0x000000ff05ff19a7 */ /* 0x0003e2000810043f */
[----:B------:R-:W-:-:S13]  /*1fe0*/  ISETP.GT.U32.AND P1, PT, R16, 0x1, PT ;  /* 0x000000011000780c */ /* 0x000fda0003f24070 */
[----:B-1----:R-:W-:Y:S05]  /*1ff0*/  @P1 BRA `(.L_x_32) ;  /* 0x0000000000041947 */ /* 0x002fea0003800000 */
[----:B------:R-:W-:Y:S01]  /*2000*/  BPT.TRAP 0x1 ;  /* 0x000000040000795c */ /* 0x000fe20000300000 */
.L_x_32:
[----:B------:R-:W-:Y:S01]  /*2010*/  UIADD3 UR8, UR8, 0x1, URZ ;  /* 0x0000000108087890 */ /* 0x000fe2000fffe03f */
[C---:B------:R-:W-:Y:S01]  /*2020*/  ISETP.GT.AND P2, PT, R0.reuse, 0x1, PT ;  /* 0x000000010000780c */ /* 0x040fe20003f44270 */
[----:B------:R-:W-:Y:S02]  /*2030*/  VIADD R3, R3, 0x1 ;  /* 0x0000000103037836 */ /* 0x000fe40000000000 */
[----:B------:R-:W-:Y:S01]  /*2040*/  UISETP.NE.AND UP0, UPT, UR8, 0xe, UPT ;  /* 0x0000000e0800788c */ /* 0x000fe2000bf05270 */
[----:B------:R-:W-:Y:S02]  /*2050*/  VIADD R0, R0, 0xffffffff ;  /* 0xffffffff00007836 */ /* 0x000fe40000000000 */
[C---:B------:R-:W-:Y:S01]  /*2060*/  ISETP.NE.AND P1, PT, R3.reuse, 0xe, PT ;  /* 0x0000000e0300780c */ /* 0x040fe20003f25270 */
[----:B------:R-:W-:Y:S02]  /*2070*/  USEL UR4, URZ, 0x1, UP0 ;  /* 0x000000013f047887 */ /* 0x000fe40008000000 */
[----:B------:R-:W-:Y:S01]  /*2080*/  USEL UR8, UR8, URZ, UP0 ;  /* 0x0000003f08087287 */ /* 0x000fe20008000000 */
[----:B------:R-:W-:-:S03]  /*2090*/  SEL R3, R3, RZ, P1 ;  /* 0x000000ff03037207 */ /* 0x000fc60000800000 */
[----:B------:R-:W-:Y:S01]  /*20a0*/  LOP3.LUT R6, R6, UR4, RZ, 0x3c, !PT ;  /* 0x0000000406067c12 */ /* 0x000fe2000f8e3cff */
[----:B------:R-:W-:Y:S07]  /*20b0*/  @P2 BRA `(.L_x_33) ;  /* 0xfffffffc000c2947 */ /* 0x000fee000383ffff */
.L_x_26:
[----:B------:R-:W1:Y:S01]  /*20c0*/  LDC R0, c[0x0][0x28c] ;  /* 0x0000a300ff007b82 */ /* 0x000e620000000800 */
[----:B------:R2:W-:Y:S01]  /*20d0*/  SYNCS.ARRIVE.TRANS64.A1T0 RZ, [R63+UR47], RZ ;  /* 0x000000ff3fff79a7 */ /* 0x0005e2000810002f */
[----:B-1----:R-:W-:-:S13]  /*20e0*/  ISETP.GE.AND P1, PT, R0, 0x1, PT ;  /* 0x000000010000780c */ /* 0x002fda0003f26270 */
[----:B--2---:R-:W-:Y:S05]  /*20f0*/  @!P1 BRA `(.L_x_34) ;  /* 0x00000000004c9947 */ /* 0x004fea0003800000 */
[----:B------:R-:W-:Y:S05]  /*2100*/  @!P0 BRA `(.L_x_35) ;  /* 0x0000000000048947 */ /* 0x000fea0003800000 */
[----:B------:R-:W-:Y:S01]  /*2110*/  BPT.TRAP 0x1 ;  /* 0x000000040000795c */ /* 0x000fe20000300000 */
.L_x_35:
[----:B------:R-:W-:Y:S01]  /*2120*/  ISETP.NE.AND P1, PT, R67, RZ, PT ;  /* 0x000000ff4300720c */ /* 0x000fe20003f25270 */
[----:B------:R-:W-:Y:S01]  /*2130*/  BSSY B0, `(.L_x_36) ;  /* 0x000000d000007945 */ /* 0x000fe20003800000 */
[----:B------:R-:W-:-:S11]  /*2140*/  ISETP.GT.U32.AND P0, PT, R16, 0x1, PT ;  /* 0x000000011000780c */ /* 0x000fd60003f04070 */
[----:B------:R-:W-:Y:S05]  /*2150*/  @!P1 BRA `(.L_x_37) ;  /* 0x0000000000289947 */ /* 0x000fea0003800000 */
[----:B------:R-:W-:-:S04]  /*2160*/  UIADD3 UR6, UR43, UR38, URZ ;  /* 0x000000262b067290 */ /* 0x000fc8000fffe03f */
[----:B------:R-:W-:-:S04]  /*2170*/  USHF.R.U32.HI UR4, URZ, 0x1, UR6 ;  /* 0x000000013f047899 */ /* 0x000fc80008011606 */
[----:B------:R-:W-:-:S04]  /*2180*/  UIMAD.WIDE.U32 UR4, UR4, -0x6db6db6d, URZ ;  /* 0x92492493040478a5 */ /* 0x000fc8000f8e003f */
[----:B------:R-:W-:-:S04]  /*2190*/  USHF.R.U32.HI UR4, URZ, 0x2, UR5 ;  /* 0x000000023f047899 */ /* 0x000fc80008011605 */
[----:B------:R-:W-:-:S04]  /*21a0*/  UIMAD UR6, UR4, -0xe, UR6 ;  /* 0xfffffff2040678a4 */ /* 0x000fc8000f8e0206 */
[----:B------:R-:W-:-:S04]  /*21b0*/  ULEA UR6, UR6, UR41, 0x3 ;  /* 0x0000002906067291 */ /* 0x000fc8000f8e183f */
[----:B------:R-:W-:-:S06]  /*21c0*/  UIADD3 UR6, UR6, 0x70, URZ ;  /* 0x0000007006067890 */ /* 0x000fcc000fffe03f */
[----:B------:R-:W-:-:S05]  /*21d0*/  IMAD.U32 R3, RZ, RZ, UR6 ;  /* 0x00000006ff037e24 */ /* 0x000fca000f8e00ff */
[----:B------:R-:W-:-:S04]  /*21e0*/  PRMT R0, R56, 0x654, R3 ;  /* 0x0000065438007816 */ /* 0x000fc80000000003 */
[----:B------:R1:W-:Y:S03]  /*21f0*/  SYNCS.ARRIVE.TRANS64.RED.A1T0 RZ, [R0+URZ], RZ ;  /* 0x000000ff00ff79a7 */ /* 0x0003e6000810043f */
.L_x_37:
[----:B------:R-:W-:Y:S05]  /*2200*/  BSYNC B0 ;  /* 0x0000000000007941 */ /* 0x000fea0003800000 */
.L_x_36:
[----:B------:R-:W-:Y:S05]  /*2210*/  @P0 BRA `(.L_x_34) ;  /* 0x0000000000040947 */ /* 0x000fea0003800000 */
[----:B------:R-:W-:Y:S01]  /*2220*/  BPT.TRAP 0x1 ;  /* 0x000000040000795c */ /* 0x000fe20000300000 */
.L_x_34:
[----:B------:R-:W-:Y:S01]  /*2230*/  SHF.L.U32 R3, R73, 0x1f, RZ ;  /* 0x0000001f49037819 */ /* 0x000fe200000006ff */
[----:B------:R-:W-:Y:S01]  /*2240*/  UIADD3 UR38, UR46, UR38, URZ ;  /* 0x000000262e267290 */ /* 0x000fe2000fffe03f */
[----:B-1----:R-:W1:Y:S01]  /*2250*/  LDC R0, c[0x0][0x288] ;  /* 0x0000a200ff007b82 */ /* 0x002e620000000800 */
[----:B------:R-:W-:Y:S01]  /*2260*/  UISETP.GE.U32.AND UP1, UPT, UR46, 0xe, UPT ;  /* 0x0000000e2e00788c */ /* 0x000fe2000bf26070 */
[----:B------:R-:W-:Y:S01]  /*2270*/  IMAD.SHL.U32 R8, R59, 0x2, RZ ;  /* 0x000000023b087824 */ /* 0x000fe200078e00ff */
[----:B------:R-:W-:Y:S02]  /*2280*/  UISETP.GT.U32.AND UP0, UPT, UR38, 0xd, UPT ;  /* 0x0000000d2600788c */ /* 0x000fe4000bf04070 */
[----:B------:R-:W-:Y:S02]  /*2290*/  USHF.R.U32.HI UR4, URZ, 0x1, UR38 ;  /* 0x000000013f047899 */ /* 0x000fe40008011626 */
[----:B------:R-:W-:Y:S01]  /*22a0*/  UISETP.LT.U32.AND UP0, UPT, UR46, 0xe, UP0 ;  /* 0x0000000e2e00788c */ /* 0x000fe20008701070 */
[----:B------:R-:W2:Y:S01]  /*22b0*/  SYNCS.PHASECHK.TRANS64.TRYWAIT P0, [R62+UR42+0x10], R3 ;  /* 0x000010033e0075a7 */ /* 0x000ea2000800016a */
[----:B------:R-:W-:Y:S01]  /*22c0*/  UIMAD.WIDE.U32 UR4, UR4, -0x6db6db6d, URZ ;  /* 0x92492493040478a5 */ /* 0x000fe2000f8e003f */
[----:B------:R-:W-:Y:S01]  /*22d0*/  SHF.R.S32.HI R9, RZ, 0x1f, R8 ;  /* 0x0000001fff097819 */ /* 0x000fe20000011408 */
[----:B------:R-:W-:-:S02]  /*22e0*/  USEL UR6, URZ, 0x1, !UP0 ;  /* 0x000000013f067887 */ /* 0x000fc4000c000000 */
[----:B------:R-:W-:Y:S02]  /*22f0*/  USHF.R.U32.HI UR4, URZ, 0x2, UR5 ;  /* 0x000000023f047899 */ /* 0x000fe40008011605 */
[----:B------:R-:W-:Y:S02]  /*2300*/  ULOP3.LUT UR39, UR39, UR6, URZ, 0x3c, !UPT ;  /* 0x0000000627277292 */ /* 0x000fe4000f8e3c3f */
[----:B------:R-:W-:Y:S02]  /*2310*/  UIMAD UR38, UR4, -0xe, UR38 ;  /* 0xfffffff2042678a4 */ /* 0x000fe4000f8e0226 */
[----:B------:R-:W-:Y:S01]  /*2320*/  @UP1 ULOP3.LUT UR39, UR39, 0x1, UR4, 0x78, !UPT ;  /* 0x0000000127271892 */ /* 0x000fe2000f8e7804 */
[----:B-12---:R-:W-:Y:S11]  /*2330*/  @!P0 BRA `(.L_x_38) ;  /* 0x0000004000388947 */ /* 0x006ff60003800000 */
.L_x_138:
[----:B------:R-:W-:Y:S01]  /*2340*/  IMAD.SHL.U32 R7, R19, 0x40, RZ ;  /* 0x0000004013077824 */ /* 0x000fe200078e00ff */
[----:B------:R-:W-:Y:S01]  /*2350*/  ULDC UR6, c[0x0][0x284] ;  /* 0x0000a10000067ab9 */ /* 0x000fe20000000800 */
[----:B------:R-:W-:Y:S01]  /*2360*/  IMAD.SHL.U32 R14, R22, 0x40, RZ ;  /* 0x00000040160e7824 */ /* 0x000fe200078e00ff */
[----:B------:R-:W-:Y:S01]  /*2370*/  SHF.R.S32.HI R11, RZ, 0x1f, R2 ;  /* 0x0000001fff0b7819 */ /* 0x000fe20000011402 */
[----:B------:R-:W-:Y:S01]  /*2380*/  ULDC.64 UR4, c[0x0][0x5d0] ;  /* 0x0001740000047ab9 */ /* 0x000fe20000000a00 */
[----:B------:R-:W-:Y:S01]  /*2390*/  ISETP.GE.AND P0, PT, R7, UR6, PT ;  /* 0x0000000607007c0c */ /* 0x000fe2000bf06270 */
[----:B------:R-:W-:Y:S01]  /*23a0*/  IMAD.WIDE.U32 R4, R2, UR4, R8 ;  /* 0x0000000402047c25 */ /* 0x000fe2000f8e0008 */
[----:B------:R-:W-:Y:S02]  /*23b0*/  SHF.R.S32.HI R15, RZ, 0x1f, R14 ;  /* 0x0000001fff0f7819 */ /* 0x000fe4000001140e */
[C---:B------:R-:W-:Y:S01]  /*23c0*/  ISETP.GE.OR P0, PT, R14.reuse, R0, P0 ;  /* 0x000000000e00720c */ /* 0x040fe20000706670 */
[----:B-1----:R-:W-:Y:S01]  /*23d0*/  IMAD R3, R11, UR4, RZ ;  /* 0x000000040b037c24 */ /* 0x002fe2000f8e02ff */
[----:B------:R-:W-:-:S03]  /*23e0*/  IADD3 R4, P1, R14, R4, RZ ;  /* 0x000000040e047210 */ /* 0x000fc60007f3e0ff */
[----:B------:R-:W-:-:S05]  /*23f0*/  IMAD R3, R2, UR5, R3 ;  /* 0x0000000502037c24 */ /* 0x000fca000f8e0203 */
[----:B------:R-:W-:-:S03]  /*2400*/  IADD3.X R5, R15, R5, R3, P1, !PT ;  /* 0x000000050f057210 */ /* 0x000fc60000ffe403 */
[----:B------:R-:W-:Y:S05]  /*2410*/  @P0 BRA `(.L_x_39) ;  /* 0x0000002000900947 */ /* 0x000fea0003800000 */
[----:B------:R-:W1:Y:S01]  /*2420*/  LDC.64 R76, c[0x0][0x5c8] ;  /* 0x00017200ff4c7b82 */ /* 0x000e620000000a00 */
[----:B-----5:R-:W-:Y:S01]  /*2430*/  FSETP.NEU.AND P0, PT, R58, RZ, PT ;  /* 0x000000ff3a00720b */ /* 0x020fe20003f0d000 */
[----:B------:R-:W-:Y:S01]  /*2440*/  IMAD R3, R59, -0x2, R0 ;  /* 0xfffffffe3b037824 */ /* 0x000fe200078e0200 */
[----:B------:R-:W-:Y:S01]  /*2450*/  BSSY B0, `(.L_x_39) ;  /* 0x0000220000007945 */ /* 0x000fe20003800000 */
[----:B------:R-:W-:-:S04]  /*2460*/  IMAD.WIDE R68, R19, 0x40, R60 ;  /* 0x0000004013447825 */ /* 0x000fc800078e023c */
[----:B------:R-:W-:Y:S02]  /*2470*/  IMAD.IADD R3, R3, 0x1, -R14 ;  /* 0x0000000103037824 */ /* 0x000fe400078e0a0e */
[----:B------:R-:W-:-:S03]  /*2480*/  IMAD.IADD R0, R66, 0x1, -R7 ;  /* 0x0000000142007824 */ /* 0x000fc600078e0a07 */
[----:B------:R-:W-:-:S04]  /*2490*/  ISETP.GT.AND P3, PT, R3, RZ, PT ;  /* 0x000000ff0300720c */ /* 0x000fc80003f64270 */
[----:B------:R-:W-:Y:S01]  /*24a0*/  ISETP.GT.AND P2, PT, R0, RZ, P3 ;  /* 0x000000ff0000720c */ /* 0x000fe20001f44270 */
[-C--:B-1----:R-:W-:Y:S02]  /*24b0*/  IMAD R6, R69, R76.reuse, RZ ;  /* 0x0000004c45067224 */ /* 0x082fe400078e02ff */
[----:B------:R-:W-:-:S04]  /*24c0*/  IMAD.WIDE.U32 R70, R68, R76, R4 ;  /* 0x0000004c44467225 */ /* 0x000fc800078e0004 */
[----:B------:R-:W-:-:S04]  /*24d0*/  IMAD R5, R68, R77, R6 ;  /* 0x0000004d44057224 */ /* 0x000fc800078e0206 */
[----:B------:R-:W-:Y:S01]  /*24e0*/  IMAD.IADD R83, R71, 0x1, R5 ;  /* 0x0000000147537824 */ /* 0x000fe200078e0205 */
[----:B------:R-:W-:Y:S06]  /*24f0*/  @!P0 BRA `(.L_x_40) ;  /* 0x0000001400dc8947 */ /* 0x000fec0003800000 */
[----:B------:R-:W1:Y:S01]  /*2500*/  LDC.64 R74, c[0x0][0x5b8] ;  /* 0x00016e00ff4a7b82 */ /* 0x000e620000000a00 */
[----:B------:R-:W-:-:S07]  /*2510*/  ULDC.64 UR4, c[0x0][0x5c0] ;  /* 0x0001700000047ab9 */ /* 0x000fce0000000a00 */
[----:B------:R-:W2:Y:S08]  /*2520*/  LDC.64 R78, c[0x0][0x5b0] ;  /* 0x00016c00ff4e7b82 */ /* 0x000eb00000000a00 */
[----:B------:R-:W0:Y:S01]  /*2530*/  LDC.64 R80, c[0x0][0x5a8] ;  /* 0x00016a00ff507b82 */ /* 0x000e220000000a00 */
[-C--:B-1----:R-:W-:Y:S02]  /*2540*/  IMAD R6, R11, R74.reuse, RZ ;  /* 0x0000004a0b067224 */ /* 0x082fe400078e02ff */
[----:B------:R-:W-:-:S04]  /*2550*/  IMAD.WIDE.U32 R4, R2, R74, R8 ;  /* 0x0000004a02047225 */ /* 0x000fc800078e0008 */
[----:B------:R-:W-:Y:S01]  /*2560*/  IMAD R71, R2, R75, R6 ;  /* 0x0000004b02477224 */ /* 0x000fe200078e0206 */
[----:B------:R-:W-:Y:S01]  /*2570*/  IADD3 R10, P0, R14, R4, RZ ;  /* 0x000000040e0a7210 */ /* 0x000fe20007f1e0ff */
[----:B--2---:R-:W-:-:S03]  /*2580*/  IMAD R4, R69, R78, RZ ;  /* 0x0000004e45047224 */ /* 0x004fc600078e02ff */
[----:B------:R-:W-:Y:S01]  /*2590*/  IADD3.X R11, R15, R5, R71, P0, !PT ;  /* 0x000000050f0b7210 */ /* 0x000fe200007fe447 */
[C---:B------:R-:W-:Y:S02]  /*25a0*/  IMAD R75, R68.reuse, R79, R4 ;  /* 0x0000004f444b7224 */ /* 0x040fe400078e0204 */
[----:B------:R-:W-:-:S04]  /*25b0*/  IMAD.WIDE.U32 R4, R68, R78, R10 ;  /* 0x0000004e44047225 */ /* 0x000fc800078e000a */
[----:B------:R-:W-:Y:S01]  /*25c0*/  IMAD.IADD R5, R5, 0x1, R75 ;  /* 0x0000000105057824 */ /* 0x000fe200078e024b */
[----:B0-----:R-:W-:-:S04]  /*25d0*/  LEA R12, P0, R4, R80, 0x2 ;  /* 0x00000050040c7211 */ /* 0x001fc800078010ff */
[----:B------:R-:W-:-:S05]  /*25e0*/  LEA.HI.X R13, R4, R81, R5, 0x2, P0 ;  /* 0x00000051040d7211 */ /* 0x000fca00000f1405 */
[----:B------:R0:W2:Y:S01]  /*25f0*/  @P2 LDG.E.LTC128B R19, desc[UR36][R12.64] ;  /* 0x000000240c132981 */ /* 0x0000a2000c1e1920 */
[----:B------:R-:W-:Y:S01]  /*2600*/  IMAD.WIDE.U32 R4, R68, R78, R14 ;  /* 0x0000004e44047225 */ /* 0x000fe200078e000e */
[----:B------:R-:W-:Y:S01]  /*2610*/  LEA R6, P1, R70, UR4, 0x2 ;  /* 0x0000000446067c11 */ /* 0x000fe2000f8210ff */
[----:B------:R-:W-:Y:S01]  /*2620*/  BSSY B1, `(.L_x_41) ;  /* 0x0000014000017945 */ /* 0x000fe20003800000 */
[----:B------:R-:W-:-:S04]  /*2630*/  IADD3 R20, P0, R8, R4, RZ ;  /* 0x0000000408147210 */ /* 0x000fc80007f1e0ff */
[----:B------:R-:W-:Y:S01]  /*2640*/  IADD3.X R21, R9, R75, R5, P0, !PT ;  /* 0x0000004b09157210 */ /* 0x000fe200007fe405 */
[C---:B0-----:R-:W-:Y:S01]  /*2650*/  IMAD.SHL.U32 R12, R78.reuse, 0x8, RZ ;  /* 0x000000084e0c7824 */ /* 0x041fe200078e00ff */
[----:B------:R-:W-:Y:S02]  /*2660*/  ISETP.GT.AND P0, PT, R3, 0x1, PT ;  /* 0x000000010300780c */ /* 0x000fe40003f04270 */
[----:B------:R-:W-:Y:S01]  /*2670*/  SHF.L.U64.HI R13, R78, 0x3, R79 ;  /* 0x000000034e0d7819 */ /* 0x000fe2000001024f */
[----:B------:R-:W-:-:S04]  /*2680*/  IMAD.WIDE.U32 R20, R2, R74, R20 ;  /* 0x0000004a02147225 */ /* 0x000fc800078e0014 */
[----:B------:R-:W-:Y:S01]  /*2690*/  IMAD.IADD R5, R71, 0x1, R21 ;  /* 0x0000000147057824 */ /* 0x000fe200078e0215 */
[----:B------:R-:W-:Y:S01]  /*26a0*/  LEA R4, P4, R20, R80, 0x2 ;  /* 0x0000005014047211 */ /* 0x000fe200078810ff */
[----:B------:R-:W-:-:S03]  /*26b0*/  IMAD.WIDE.U32 R68, R68, R78, R12 ;  /* 0x0000004e44447225 */ /* 0x000fc600078e000c */
[----:B------:R-:W-:Y:S02]  /*26c0*/  LEA.HI.X R5, R20, R81, R5, 0x2, P4 ;  /* 0x0000005114057211 */ /* 0x000fe400020f1405 */
[----:B--2---:R-:W-:-:S05]  /*26d0*/  LOP3.LUT R7, R19, 0xffffe000, RZ, 0xc0, !PT ;  /* 0xffffe00013077812 */ /* 0x004fca00078ec0ff */
[----:B------:R-:W-:-:S04]  /*26e0*/  FMUL R7, R7, R58 ;  /* 0x0000003a07077220 */ /* 0x000fc80000400000 */
[----:B------:R-:W-:Y:S01]  /*26f0*/  FFMA R85, R24, R57, R7 ;  /* 0x0000003918557223 */ /* 0x000fe20000000007 */
[----:B------:R-:W-:Y:S02]  /*2700*/  LEA.HI.X R7, R70, UR5, R83, 0x2, P1 ;  /* 0x0000000546077c11 */ /* 0x000fe400088f1453 */
[----:B------:R-:W-:Y:S02]  /*2710*/  ISETP.GT.AND P1, PT, R0, RZ, P0 ;  /* 0x000000ff0000720c */ /* 0x000fe40000724270 */
[----:B------:R-:W-:-:S05]  /*2720*/  F2FP.TF32.F32.PACK_B R85, R85 ;  /* 0x00000055ff55723e */ /* 0x000fca00024050ff */
[----:B------:R0:W-:Y:S06]  /*2730*/  @P2 STG.E desc[UR36][R6.64], R85 ;  /* 0x0000005506002986 */ /* 0x0001ec000c101924 */
[----:B------:R-:W-:Y:S05]  /*2740*/  @!P1 BRA `(.L_x_42) ;  /* 0x0000000000049947 */ /* 0x000fea0003800000 */
[----:B------:R1:W5:Y:S02]  /*2750*/  LDG.E.LTC128B R19, desc[UR36][R4.64+0x4] ;  /* 0x0000042404137981 */ /* 0x000364000c1e1920 */
.L_x_42:
[----:B------:R-:W-:Y:S05]  /*2760*/  BSYNC B1 ;  /* 0x0000000000017941 */ /* 0x000fea0003800000 */
.L_x_41:
[----:B-----5:R-:W-:Y:S01]  /*2770*/  LOP3.LUT R13, R19, 0xffffe000, RZ, 0xc0, !PT ;  /* 0xffffe000130d7812 */ /* 0x020fe200078ec0ff */
[----:B------:R-:W-:Y:S01]  /*2780*/  IMAD.IADD R75, R75, 0x1, R69 ;  /* 0x000000014b4b7824 */ /* 0x000fe200078e0245 */
[----:B------:R-:W-:Y:S02]  /*2790*/  IADD3 R20, P2, R10, R68, RZ ;  /* 0x000000440a147210 */ /* 0x000fe40007f5e0ff */
[----:B------:R-:W-:Y:S01]  /*27a0*/  ISETP.GT.AND P3, PT, R0, 0x8, P3 ;  /* 0x000000080000780c */ /* 0x000fe20001f64270 */
[----:B------:R-:W-:Y:S02]  /*27b0*/  FMUL R10, R13, R58 ;  /* 0x0000003a0d0a7220 */ /* 0x000fe40000400000 */
[----:B------:R-:W-:Y:S01]  /*27c0*/  IMAD.X R11, R75, 0x1, R11, P2 ;  /* 0x000000014b0b7824 */ /* 0x000fe200010e060b */
[----:B------:R-:W-:Y:S01]  /*27d0*/  LEA R12, P2, R20, R80, 0x2 ;  /* 0x00000050140c7211 */ /* 0x000fe200078410ff */
[----:B------:R-:W-:-:S03]  /*27e0*/  FFMA R25, R25, R57, R10 ;  /* 0x0000003919197223 */ /* 0x000fc6000000000a */
[----:B------:R-:W-:Y:S02]  /*27f0*/  LEA.HI.X R13, R20, R81, R11, 0x2, P2 ;  /* 0x00000051140d7211 */ /* 0x000fe400010f140b */
[----:B------:R-:W-:-:S05]  /*2800*/  F2FP.TF32.F32.PACK_B R25, R25 ;  /* 0x00000019ff19723e */ /* 0x000fca00024050ff */
[----:B------:R2:W-:Y:S04]  /*2810*/  @P1 STG.E desc[UR36][R6.64+0x4], R25 ;  /* 0x0000041906001986 */ /* 0x0005e8000c101924 */
[----:B------:R-:W3:Y:S01]  /*2820*/  @P3 LDG.E.LTC128B R19, desc[UR36][R12.64] ;  /* 0x000000240c133981 */ /* 0x000ee2000c1e1920 */
[----:B------:R-:W-:Y:S01]  /*2830*/  IADD3 R14, P1, P2, R8, R68, R14 ;  /* 0x00000044080e7210 */ /* 0x000fe20007a3e00e */
[----:B------:R-:W-:Y:S01]  /*2840*/  BSSY B1, `(.L_x_43) ;  /* 0x0000011000017945 */ /* 0x000fe20003800000 */
[C---:B------:R-:W-:Y:S02]  /*2850*/  SHF.L.U64.HI R11, R76.reuse, 0x5, R77 ;  /* 0x000000054c0b7819 */ /* 0x040fe4000001024d */
[----:B------:R-:W-:Y:S02]  /*2860*/  IADD3.X R15, R9, R75, R15, P1, P2 ;  /* 0x0000004b090f7210 */ /* 0x000fe40000fe440f */
[----:B------:R-:W-:-:S02]  /*2870*/  LEA R10, P1, R76, R6, 0x5 ;  /* 0x000000064c0a7211 */ /* 0x000fc400078228ff */
[----:B------:R-:W-:Y:S01]  /*2880*/  ISETP.GT.AND P0, PT, R0, 0x8, P0 ;  /* 0x000000080000780c */ /* 0x000fe20000704270 */
[----:B------:R-:W-:-:S04]  /*2890*/  IMAD.WIDE.U32 R14, R2, R74, R14 ;  /* 0x0000004a020e7225 */ /* 0x000fc800078e000e */
[----:B------:R-:W-:Y:S01]  /*28a0*/  IMAD.X R11, R11, 0x1, R7, P1 ;  /* 0x000000010b0b7824 */ /* 0x000fe200008e0607 */
[----:B------:R-:W-:Y:S01]  /*28b0*/  LEA R8, P2, R14, R80, 0x2 ;  /* 0x000000500e087211 */ /* 0x000fe200078410ff */
[----:B------:R-:W-:Y:S01]  /*28c0*/  IMAD.IADD R2, R71, 0x1, R15 ;  /* 0x0000000147027824 */ /* 0x000fe200078e020f */
[----:B---3--:R-:W-:-:S05]  /*28d0*/  LOP3.LUT R9, R19, 0xffffe000, RZ, 0xc0, !PT ;  /* 0xffffe00013097812 */ /* 0x008fca00078ec0ff */
[----:B------:R-:W-:-:S04]  /*28e0*/  FMUL R9, R9, R58 ;  /* 0x0000003a09097220 */ /* 0x000fc80000400000 */
[----:B------:R-:W-:Y:S01]  /*28f0*/  FFMA R21, R26, R57, R9 ;  /* 0x000000391a157223 */ /* 0x000fe20000000009 */
[----:B------:R-:W-:-:S04]  /*2900*/  LEA.HI.X R9, R14, R81, R2, 0x2, P2 ;  /* 0x000000510e097211 */ /* 0x000fc800010f1402 */
[----:B------:R-:W-:-:S05]  /*2910*/  F2FP.TF32.F32.PACK_B R21, R21 ;  /* 0x00000015ff15723e */ /* 0x000fca00024050ff */
[----:B------:R2:W-:Y:S01]  /*2920*/  @P3 STG.E desc[UR36][R10.64], R21 ;  /* 0x000000150a003986 */ /* 0x0005e2000c101924 */
[----:B------:R-:W-:Y:S05]  /*2930*/  @!P0 BRA `(.L_x_44) ;  /* 0x0000000000048947 */ /* 0x000fea0003800000 */
[----:B------:R3:W5:Y:S02]  /*2940*/  LDG.E.LTC128B R19, desc[UR36][R8.64+0x4] ;  /* 0x0000042408137981 */ /* 0x000764000c1e1920 */
.L_x_44:
[----:B------:R-:W-:Y:S05]  /*2950*/  BSYNC B1 ;  /* 0x0000000000017941 */ /* 0x000fea0003800000 */
.L_x_43:
[----:B-----5:R-:W-:Y:S01]  /*2960*/  LOP3.LUT R13, R19, 0xffffe000, RZ, 0xc0, !PT ;  /* 0xffffe000130d7812 */ /* 0x020fe200078ec0ff */
[----:B------:R-:W-:Y:S01]  /*2970*/  BSSY B1, `(.L_x_45) ;  /* 0x0000009000017945 */ /* 0x000fe20003800000 */
[----:B------:R-:W-:-:S03]  /*2980*/  ISETP.GT.AND P1, PT, R3, 0x8, PT ;  /* 0x000000080300780c */ /* 0x000fc60003f24270 */
[----:B------:R-:W-:Y:S01]  /*2990*/  FMUL R2, R13, R58 ;  /* 0x0000003a0d027220 */ /* 0x000fe20000400000 */
[----:B------:R-:W-:-:S03]  /*29a0*/  ISETP.GT.AND P2, PT, R0, RZ, P1 ;  /* 0x000000ff0000720c */ /* 0x000fc60000f44270 */
[----:B------:R-:W-:-:S05]  /*29b0*/  FFMA R27, R27, R57, R2 ;  /* 0x000000391b1b7223 */ /* 0x000fca0000000002 */
[----:B------:R-:W-:-:S05]  /*29c0*/  F2FP.TF32.F32.PACK_B R27, R27 ;  /* 0x0000001bff1b723e */ /* 0x000fca00024050ff */
[----:B------:R4:W-:Y:S01]  /*29d0*/  @P0 STG.E desc[UR36][R10.64+0x4], R27 ;  /* 0x0000041b0a000986 */ /* 0x0009e2000c101924 */
[----:B------:R-:W-:Y:S05]  /*29e0*/  @!P2 BRA `(.L_x_46) ;  /* 0x000000000004a947 */ /* 0x000fea0003800000 */
[----:B------:R0:W5:Y:S02]  /*29f0*/  LDG.E.LTC128B R19, desc[UR36][R4.64+0x20] ;  /* 0x0000202404137981 */ /* 0x000164000c1e1920 */
.L_x_46:
[----:B------:R-:W-:Y:S05]  /*2a00*/  BSYNC B1 ;  /* 0x0000000000017941 */ /* 0x000fea0003800000 */
.L_x_45:
        /* <DEDUP_REMOVED lines=10> */
.L_x_48:
[----:B------:R-:W-:Y:S05]  /*2ab0*/  BSYNC B1 ;  /* 0x0000000000017941 */ /* 0x000fea0003800000 */
.L_x_47:
[----:B0----5:R-:W-:Y:S01]  /*2ac0*/  LOP3.LUT R13, R19, 0xffffe000, RZ, 0xc0, !PT ;  /* 0xffffe000130d7812 */ /* 0x021fe200078ec0ff */
[----:B------:R-:W-:Y:S01]  /*2ad0*/  BSSY B1, `(.L_x_49) ;  /* 0x0000008000017945 */ /* 0x000fe20003800000 */
[----:B------:R-:W-:-:S03]  /*2ae0*/  ISETP.GT.AND P1, PT, R0, 0x8, P1 ;  /* 0x000000080000780c */ /* 0x000fc60000f24270 */
[----:B------:R-:W-:-:S04]  /*2af0*/  FMUL R2, R13, R58 ;  /* 0x0000003a0d027220 */ /* 0x000fc80000400000 */
[----:B------:R-:W-:-:S05]  /*2b00*/  FFMA R29, R29, R57, R2 ;  /* 0x000000391d1d7223 */ /* 0x000fca0000000002 */
[----:B------:R-:W-:-:S05]  /*2b10*/  F2FP.TF32.F32.PACK_B R29, R29 ;  /* 0x0000001dff1d723e */ /* 0x000fca00024050ff */
[----:B------:R0:W-:Y:S01]  /*2b20*/  @P3 STG.E desc[UR36][R6.64+0x24], R29 ;  /* 0x0000241d06003986 */ /* 0x0001e2000c101924 */
[----:B------:R-:W-:Y:S05]  /*2b30*/  @!P1 BRA `(.L_x_50) ;  /* 0x0000000000049947 */ /* 0x000fea0003800000 */
[----:B------:R0:W5:Y:S02]  /*2b40*/  LDG.E.LTC128B R19, desc[UR36][R8.64+0x20] ;  /* 0x0000202408137981 */ /* 0x000164000c1e1920 */
.L_x_50:
[----:B------:R-:W-:Y:S05]  /*2b50*/  BSYNC B1 ;  /* 0x0000000000017941 */ /* 0x000fea0003800000 */
.L_x_49:
[----:B-----5:R-:W-:Y:S01]  /*2b60*/  LOP3.LUT R13, R19, 0xffffe000, RZ, 0xc0, !PT ;  /* 0xffffe000130d7812 */ /* 0x020fe200078ec0ff */
        /* <DEDUP_REMOVED lines=8> */
.L_x_52:
[----:B------:R-:W-:Y:S05]  /*2bf0*/  BSYNC B1 ;  /* 0x0000000000017941 */ /* 0x000fea0003800000 */
.L_x_51:
[----:B0----5:R-:W-:Y:S01]  /*2c00*/  LOP3.LUT R13, R19, 0xffffe000, RZ, 0xc0, !PT ;  /* 0xffffe000130d7812 */ /* 0x021fe200078ec0ff */
        /* <DEDUP_REMOVED lines=9> */
.L_x_54:
[----:B------:R-:W-:Y:S05]  /*2ca0*/  BSYNC B1 ;  /* 0x0000000000017941 */ /* 0x000fea0003800000 */
.L_x_53:
        /* <DEDUP_REMOVED lines=10> */
.L_x_56:
[----:B------:R-:W-:Y:S05]  /*2d50*/  BSYNC B1 ;  /* 0x0000000000017941 */ /* 0x000fea0003800000 */
.L_x_55:
        /* <DEDUP_REMOVED lines=9> */
.L_x_58:
[----:B------:R-:W-:Y:S05]  /*2df0*/  BSYNC B1 ;  /* 0x0000000000017941 */ /* 0x000fea0003800000 */
.L_x_57:
        /* <DEDUP_REMOVED lines=9> */
.L_x_60:
[----:B------:R-:W-:Y:S05]  /*2e90*/  BSYNC B1 ;  /* 0x0000000000017941 */ /* 0x000fea0003800000 */
.L_x_59:
        /* <DEDUP_REMOVED lines=10> */
.L_x_62:
[----:B------:R-:W-:Y:S05]  /*2f40*/  BSYNC B1 ;  /* 0x0000000000017941 */ /* 0x000fea0003800000 */
.L_x_61:
        /* <DEDUP_REMOVED lines=10> */
.L_x_64:
[----:B------:R-:W-:Y:S05]  /*2ff0*/  BSYNC B1 ;  /* 0x0000000000017941 */ /* 0x000fea0003800000 */
.L_x_63:
        /* <DEDUP_REMOVED lines=9> */
.L_x_66:
[----:B------:R-:W-:Y:S05]  /*3090*/  BSYNC B1 ;  /* 0x0000000000017941 */ /* 0x000fea0003800000 */
.L_x_65:
        /* <DEDUP_REMOVED lines=9> */
.L_x_68:
[----:B------:R-:W-:Y:S05]  /*3130*/  BSYNC B1 ;  /* 0x0000000000017941 */ /* 0x000fea0003800000 */
.L_x_67:
        /* <DEDUP_REMOVED lines=10> */
.L_x_70:
[----:B------:R-:W-:Y:S05]  /*31e0*/  BSYNC B1 ;  /* 0x0000000000017941 */ /* 0x000fea0003800000 */
.L_x_69:
        /* <DEDUP_REMOVED lines=10> */
.L_x_72:
[----:B------:R-:W-:Y:S05]  /*3290*/  BSYNC B1 ;  /* 0x0000000000017941 */ /* 0x000fea0003800000 */
.L_x_71:
        /* <DEDUP_REMOVED lines=9> */
.L_x_74:
[----:B------:R-:W-:Y:S05]  /*3330*/  BSYNC B1 ;  /* 0x0000000000017941 */ /* 0x000fea0003800000 */
.L_x_73:
        /* <DEDUP_REMOVED lines=9> */
.L_x_76:
[----:B------:R-:W-:Y:S05]  /*33d0*/  BSYNC B1 ;  /* 0x0000000000017941 */ /* 0x000fea0003800000 */
.L_x_75:
        /* <DEDUP_REMOVED lines=10> */
.L_x_78:
[----:B------:R-:W-:Y:S05]  /*3480*/  BSYNC B1 ;  /* 0x0000000000017941 */ /* 0x000fea0003800000 */
.L_x_77:
        /* <DEDUP_REMOVED lines=10> */
.L_x_80:
[----:B------:R-:W-:Y:S05]  /*3530*/  BSYNC B1 ;  /* 0x0000000000017941 */ /* 0x000fea0003800000 */
.L_x_79:
        /* <DEDUP_REMOVED lines=9> */
.L_x_82:
[----:B------:R-:W-:Y:S05]  /*35d0*/  BSYNC B1 ;  /* 0x0000000000017941 */ /* 0x000fea0003800000 */
.L_x_81:
        /* <DEDUP_REMOVED lines=9> */
.L_x_84:
[----:B------:R-:W-:Y:S05]  /*3670*/  BSYNC B1 ;  /* 0x0000000000017941 */ /* 0x000fea0003800000 */
.L_x_83:
        /* <DEDUP_REMOVED lines=10> */
.L_x_86:
[----:B------:R-:W-:Y:S05]  /*3720*/  BSYNC B1 ;  /* 0x0000000000017941 */ /* 0x000fea0003800000 */
.L_x_85:
        /* <DEDUP_REMOVED lines=10> */
.L_x_88:
[----:B------:R-:W-:Y:S05]  /*37d0*/  BSYNC B1 ;  /* 0x0000000000017941 */ /* 0x000fea0003800000 */
.L_x_87:
        /* <DEDUP_REMOVED lines=9> */
.L_x_90:
[----:B------:R-:W-:Y:S05]  /*3870*/  BSYNC B1 ;  /* 0x0000000000017941 */ /* 0x000fea0003800000 */
.L_x_89:
        /* <DEDUP_REMOVED lines=9> */
.L_x_92:
[----:B------:R-:W-:Y:S05]  /*3910*/  BSYNC B1 ;  /* 0x0000000000017941 */ /* 0x000fea0003800000 */
.L_x_91:
        /* <DEDUP_REMOVED lines=10> */
.L_x_94:
[----:B------:R-:W-:Y:S05]  /*39c0*/  BSYNC B1 ;  /* 0x0000000000017941 */ /* 0x000fea0003800000 */
.L_x_93:
[----:B-----5:R-:W-:Y:S01]  /*39d0*/  LOP3.LUT R13, R19, 0xffffe000, RZ, 0xc0, !PT ;  /* 0xffffe000130d7812 */ /* 0x020fe200078ec0ff */
[----:B------:R-:W-:Y:S01]  /*39e0*/  @P2 IMAD.MOV.U32 R2, RZ, RZ, R6 ;  /* 0x000000ffff022224 */ /* 0x000fe200078e0006 */
[----:B------:R-:W-:Y:S01]  /*39f0*/  ISETP.GT.AND P0, PT, R3, 0x39, PT ;  /* 0x000000390300780c */ /* 0x000fe20003f04270 */
[----:B------:R-:W-:Y:S01]  /*3a00*/  @P2 IMAD.MOV.U32 R3, RZ, RZ, R7 ;  /* 0x000000ffff032224 */ /* 0x000fe200078e0007 */
[----:B------:R-:W-:Y:S01]  /*3a10*/  BSSY B1, `(.L_x_95) ;  /* 0x0000008000017945 */ /* 0x000fe20003800000 */
[----:B------:R-:W-:Y:S01]  /*3a20*/  FMUL R13, R13, R58 ;  /* 0x0000003a0d0d7220 */ /* 0x000fe20000400000 */
[----:B------:R-:W-:-:S03]  /*3a30*/  ISETP.GT.AND P3, PT, R0, RZ, P0 ;  /* 0x000000ff0000720c */ /* 0x000fc60000764270 */
[----:B------:R-:W-:-:S05]  /*3a40*/  FFMA R13, R52, R57, R13 ;  /* 0x00000039340d7223 */ /* 0x000fca000000000d */
[----:B------:R-:W-:-:S05]  /*3a50*/  F2FP.TF32.F32.PACK_B R13, R13 ;  /* 0x0000000dff0d723e */ /* 0x000fca00024050ff */
[----:B------:R0:W-:Y:S01]  /*3a60*/  @P2 STG.E desc[UR36][R2.64+0xe0], R13 ;  /* 0x0000e00d02002986 */ /* 0x0001e2000c101924 */
[----:B------:R-:W-:Y:S05]  /*3a70*/  @!P3 BRA `(.L_x_96) ;  /* 0x000000000004b947 */ /* 0x000fea0003800000 */
[----:B------:R0:W5:Y:S02]  /*3a80*/  LDG.E.LTC128B R19, desc[UR36][R4.64+0xe4] ;  /* 0x0000e42404137981 */ /* 0x000164000c1e1920 */
.L_x_96:
[----:B------:R-:W-:Y:S05]  /*3a90*/  BSYNC B1 ;  /* 0x0000000000017941 */ /* 0x000fea0003800000 */
.L_x_95:
        /* <DEDUP_REMOVED lines=9> */
.L_x_98:
[----:B------:R-:W-:Y:S05]  /*3b30*/  BSYNC B1 ;  /* 0x0000000000017941 */ /* 0x000fea0003800000 */
.L_x_97:
[----:B-----5:R-:W-:Y:S01]  /*3b40*/  LOP3.LUT R3, R19, 0xffffe000, RZ, 0xc0, !PT ;  /* 0xffffe00013037812 */ /* 0x020fe200078ec0ff */
[----:B------:R-:W-:Y:S01]  /*3b50*/  @P1 IMAD.MOV.U32 R2, RZ, RZ, R10 ;  /* 0x000000ffff021224 */ /* 0x000fe200078e000a */
[----:B------:R-:W-:Y:S01]  /*3b60*/  ISETP.GT.AND P0, PT, R0, 0x8, P0 ;  /* 0x000000080000780c */ /* 0x000fe20000704270 */
[----:B------:R-:W-:Y:S02]  /*3b70*/  BSSY B1, `(.L_x_99) ;  /* 0x0000008000017945 */ /* 0x000fe40003800000 */
[----:B------:R-:W-:-:S04]  /*3b80*/  FMUL R3, R3, R58 ;  /* 0x0000003a03037220 */ /* 0x000fc80000400000 */
[----:B-1----:R-:W-:Y:S01]  /*3b90*/  FFMA R5, R54, R57, R3 ;  /* 0x0000003936057223 */ /* 0x002fe20000000003 */
[----:B------:R-:W-:-:S04]  /*3ba0*/  @P1 IMAD.MOV.U32 R3, RZ, RZ, R11 ;  /* 0x000000ffff031224 */ /* 0x000fc800078e000b */
[----:B------:R-:W-:-:S05]  /*3bb0*/  F2FP.TF32.F32.PACK_B R5, R5 ;  /* 0x00000005ff05723e */ /* 0x000fca00024050ff */
[----:B------:R1:W-:Y:S01]  /*3bc0*/  @P1 STG.E desc[UR36][R2.64+0xe0], R5 ;  /* 0x0000e00502001986 */ /* 0x0003e2000c101924 */
[----:B------:R-:W-:Y:S05]  /*3bd0*/  @!P0 BRA `(.L_x_100) ;  /* 0x0000000000048947 */ /* 0x000fea0003800000 */
[----:B------:R0:W5:Y:S02]  /*3be0*/  LDG.E.LTC128B R19, desc[UR36][R8.64+0xe4] ;  /* 0x0000e42408137981 */ /* 0x000164000c1e1920 */
.L_x_100:
[----:B------:R-:W-:Y:S05]  /*3bf0*/  BSYNC B1 ;  /* 0x0000000000017941 */ /* 0x000fea0003800000 */
.L_x_99:
[----:B------:R-:W-:Y:S05]  /*3c00*/  @!P0 BRA `(.L_x_101) ;  /* 0x0000000800908947 */ /* 0x000fea0003800000 */
[----:B-----5:R-:W-:-:S05]  /*3c10*/  LOP3.LUT R19, R19, 0xffffe000, RZ, 0xc0, !PT ;  /* 0xffffe00013137812 */ /* 0x020fca00078ec0ff */
[----:B------:R-:W-:-:S04]  /*3c20*/  FMUL R0, R19, R58 ;  /* 0x0000003a13007220 */ /* 0x000fc80000400000 */
[----:B------:R-:W-:-:S05]  /*3c30*/  FFMA R55, R55, R57, R0 ;  /* 0x0000003937377223 */ /* 0x000fca0000000000 */
[----:B------:R-:W-:-:S05]  /*3c40*/  F2FP.TF32.F32.PACK_B R55, R55 ;  /* 0x00000037ff37723e */ /* 0x000fca00024050ff */
[----:B------:R0:W-:Y:S01]  /*3c50*/  STG.E desc[UR36][R10.64+0xe4], R55 ;  /* 0x0000e4370a007986 */ /* 0x0001e2000c101924 */
[----:B------:R-:W-:Y:S05]  /*3c60*/  BRA `(.L_x_101) ;  /* 0x0000000800787947 */ /* 0x000fea0003800000 */
.L_x_40:
[----:B------:R-:W-:Y:S01]  /*3c70*/  ISETP.GT.AND P4, PT, R3, 0x1, PT ;  /* 0x000000010300780c */ /* 0x000fe20003f84270 */
[----:B------:R-:W-:Y:S01]  /*3c80*/  ULDC.64 UR4, c[0x0][0x5c0] ;  /* 0x0001700000047ab9 */ /* 0x000fe20000000a00 */
[-C--:B------:R-:W-:Y:S01]  /*3c90*/  FMUL R9, R24, R57.reuse ;  /* 0x0000003918097220 */ /* 0x080fe20000400000 */
[----:B------:R-:W-:Y:S01]  /*3ca0*/  LEA R4, P1, R70, UR4, 0x2 ;  /* 0x0000000446047c11 */ /* 0x000fe2000f8210ff */
[-C--:B------:R-:W-:Y:S01]  /*3cb0*/  FMUL R25, R25, R57.reuse ;  /* 0x0000003919197220 */ /* 0x080fe20000400000 */
[----:B------:R-:W-:Y:S01]  /*3cc0*/  ISETP.GT.AND P0, PT, R0, RZ, P4 ;  /* 0x000000ff0000720c */ /* 0x000fe20002704270 */
[-C--:B------:R-:W-:Y:S01]  /*3cd0*/  FMUL R11, R26, R57.reuse ;  /* 0x000000391a0b7220 */ /* 0x080fe20000400000 */
[----:B------:R-:W-:Y:S01]  /*3ce0*/  ISETP.GT.AND P3, PT, R0, 0x8, P3 ;  /* 0x000000080000780c */ /* 0x000fe20001f64270 */
[-C--:B------:R-:W-:Y:S01]  /*3cf0*/  FMUL R27, R27, R57.reuse ;  /* 0x000000391b1b7220 */ /* 0x080fe20000400000 */
[----:B------:R-:W-:Y:S01]  /*3d00*/  LEA.HI.X R5, R70, UR5, R83, 0x2, P1 ;  /* 0x0000000546057c11 */ /* 0x000fe200088f1453 */
[----:B------:R-:W-:Y:S01]  /*3d10*/  FMUL R29, R29, R57 ;  /* 0x000000391d1d7220 */ /* 0x000fe20000400000 */
[----:B------:R-:W-:Y:S01]  /*3d20*/  F2FP.TF32.F32.PACK_B R9, R9 ;  /* 0x00000009ff09723e */ /* 0x000fe200024050ff */
[-C--:B------:R-:W-:Y:S01]  /*3d30*/  FMUL R31, R31, R57.reuse ;  /* 0x000000391f1f7220 */ /* 0x080fe20000400000 */
[C---:B------:R-:W-:Y:S01]  /*3d40*/  SHF.L.U64.HI R77, R76.reuse, 0x5, R77 ;  /* 0x000000054c4d7819 */ /* 0x040fe2000001024d */
[----:B------:R-:W-:Y:S01]  /*3d50*/  FMUL R33, R33, R57 ;  /* 0x0000003921217220 */ /* 0x000fe20000400000 */
[----:B------:R-:W-:Y:S01]  /*3d60*/  LEA R6, P1, R76, R4, 0x5 ;  /* 0x000000044c067211 */ /* 0x000fe200078228ff */
[----:B------:R1:W-:Y:S01]  /*3d70*/  @P2 STG.E desc[UR36][R4.64], R9 ;  /* 0x0000000904002986 */ /* 0x0003e2000c101924 */
[----:B------:R-:W-:Y:S01]  /*3d80*/  F2FP.TF32.F32.PACK_B R25, R25 ;  /* 0x00000019ff19723e */ /* 0x000fe200024050ff */
[----:B0-----:R-:W-:Y:S01]  /*3d90*/  FMUL R13, R34, R57 ;  /* 0x00000039220d7220 */ /* 0x001fe20000400000 */
[----:B------:R-:W-:Y:S01]  /*3da0*/  F2FP.TF32.F32.PACK_B R11, R11 ;  /* 0x0000000bff0b723e */ /* 0x000fe200024050ff */
[----:B------:R-:W-:Y:S01]  /*3db0*/  IMAD.X R7, R77, 0x1, R5, P1 ;  /* 0x000000014d077824 */ /* 0x000fe200008e0605 */
[C---:B------:R-:W-:Y:S01]  /*3dc0*/  ISETP.GT.AND P2, PT, R3.reuse, 0x8, PT ;  /* 0x000000080300780c */ /* 0x040fe20003f44270 */
[----:B------:R-:W-:Y:S01]  /*3dd0*/  @P0 STG.E desc[UR36][R4.64+0x4], R25 ;  /* 0x0000041904000986 */ /* 0x000fe2000c101924 */
[----:B------:R-:W-:Y:S01]  /*3de0*/  ISETP.GT.AND P0, PT, R3, 0x9, PT ;  /* 0x000000090300780c */ /* 0x000fe20003f04270 */
[-C--:B------:R-:W-:Y:S01]  /*3df0*/  FMUL R35, R35, R57.reuse ;  /* 0x0000003923237220 */ /* 0x080fe20000400000 */
[C---:B------:R-:W-:Y:S01]  /*3e00*/  ISETP.GT.AND P4, PT, R0.reuse, 0x8, P4 ;  /* 0x000000080000780c */ /* 0x040fe20002784270 */
[----:B------:R0:W-:Y:S01]  /*3e10*/  @P3 STG.E desc[UR36][R6.64], R11 ;  /* 0x0000000b06003986 */ /* 0x0001e2000c101924 */
[----:B------:R-:W-:Y:S01]  /*3e20*/  ISETP.GT.AND P1, PT, R0, RZ, P2 ;  /* 0x000000ff0000720c */ /* 0x000fe20001724270 */
[-C--:B-1----:R-:W-:Y:S01]  /*3e30*/  FMUL R9, R28, R57.reuse ;  /* 0x000000391c097220 */ /* 0x082fe20000400000 */
[C---:B------:R-:W-:Y:S01]  /*3e40*/  ISETP.GT.AND P3, PT, R0.reuse, RZ, P0 ;  /* 0x000000ff0000720c */ /* 0x040fe20000764270 */
[----:B------:R-:W-:Y:S01]  /*3e50*/  FMUL R37, R37, R57 ;  /* 0x0000003925257220 */ /* 0x000fe20000400000 */
[----:B------:R-:W-:Y:S01]  /*3e60*/  F2FP.TF32.F32.PACK_B R27, R27 ;  /* 0x0000001bff1b723e */ /* 0x000fe200024050ff */
[----:B------:R-:W-:Y:S01]  /*3e70*/  FMUL R39, R39, R57 ;  /* 0x0000003927277220 */ /* 0x000fe20000400000 */
[----:B------:R-:W-:Y:S01]  /*3e80*/  F2FP.TF32.F32.PACK_B R9, R9 ;  /* 0x00000009ff09723e */ /* 0x000fe200024050ff */
[-C--:B------:R-:W-:Y:S01]  /*3e90*/  FMUL R41, R41, R57.reuse ;  /* 0x0000003929297220 */ /* 0x080fe20000400000 */
[----:B------:R-:W-:Y:S01]  /*3ea0*/  ISETP.GT.AND P2, PT, R0, 0x8, P2 ;  /* 0x000000080000780c */ /* 0x000fe20001744270 */
[----:B------:R-:W-:Y:S01]  /*3eb0*/  FMUL R43, R43, R57 ;  /* 0x000000392b2b7220 */ /* 0x000fe20000400000 */
[----:B------:R-:W-:Y:S01]  /*3ec0*/  F2FP.TF32.F32.PACK_B R29, R29 ;  /* 0x0000001dff1d723e */ /* 0x000fe200024050ff */
[----:B------:R-:W-:Y:S01]  /*3ed0*/  @P4 STG.E desc[UR36][R6.64+0x4], R27 ;  /* 0x0000041b06004986 */ /* 0x000fe2000c101924 */
[-C--:B0-----:R-:W-:Y:S01]  /*3ee0*/  FMUL R11, R30, R57.reuse ;  /* 0x000000391e0b7220 */ /* 0x081fe20000400000 */
[C---:B------:R-:W-:Y:S01]  /*3ef0*/  ISETP.GT.AND P0, PT, R0.reuse, 0x8, P0 ;  /* 0x000000080000780c */ /* 0x040fe20000704270 */
[-C--:B------:R-:W-:Y:S01]  /*3f00*/  FMUL R45, R45, R57.reuse ;  /* 0x000000392d2d7220 */ /* 0x080fe20000400000 */
[----:B------:R0:W-:Y:S01]  /*3f10*/  @P1 STG.E desc[UR36][R4.64+0x20], R9 ;  /* 0x0000200904001986 */ /* 0x0001e2000c101924 */
[----:B------:R-:W-:Y:S01]  /*3f20*/  ISETP.GT.AND P4, PT, R3, 0x11, PT ;  /* 0x000000110300780c */ /* 0x000fe20003f84270 */
[----:B------:R-:W-:Y:S01]  /*3f30*/  FMUL R47, R47, R57 ;  /* 0x000000392f2f7220 */ /* 0x000fe20000400000 */
[----:B------:R-:W-:Y:S01]  /*3f40*/  F2FP.TF32.F32.PACK_B R11, R11 ;  /* 0x0000000bff0b723e */ /* 0x000fe200024050ff */
[----:B------:R-:W-:Y:S01]  /*3f50*/  @P3 STG.E desc[UR36][R4.64+0x24], R29 ;  /* 0x0000241d04003986 */ /* 0x000fe2000c101924 */
[----:B------:R-:W-:Y:S01]  /*3f60*/  ISETP.GT.AND P3, PT, R3, 0x10, PT ;  /* 0x000000100300780c */ /* 0x000fe20003f64270 */
[----:B------:R-:W-:Y:S01]  /*3f70*/  FMUL R49, R49, R57 ;  /* 0x0000003931317220 */ /* 0x000fe20000400000 */
[----:B------:R-:W-:Y:S01]  /*3f80*/  F2FP.TF32.F32.PACK_B R31, R31 ;  /* 0x0000001fff1f723e */ /* 0x000fe200024050ff */
[----:B------:R1:W-:Y:S01]  /*3f90*/  @P2 STG.E desc[UR36][R6.64+0x20], R11 ;  /* 0x0000200b06002986 */ /* 0x0003e2000c101924 */
[C---:B------:R-:W-:Y:S01]  /*3fa0*/  ISETP.GT.AND P1, PT, R0.reuse, RZ, P3 ;  /* 0x000000ff0000720c */ /* 0x040fe20001f24270 */
[-C--:B------:R-:W-:Y:S01]  /*3fb0*/  FMUL R51, R51, R57.reuse ;  /* 0x0000003933337220 */ /* 0x080fe20000400000 */
[----:B------:R-:W-:Y:S01]  /*3fc0*/  ISETP.GT.AND P2, PT, R0, RZ, P4 ;  /* 0x000000ff0000720c */ /* 0x000fe20002744270 */
[----:B0-----:R-:W-:Y:S01]  /*3fd0*/  FMUL R9, R32, R57 ;  /* 0x0000003920097220 */ /* 0x001fe20000400000 */
[----:B------:R-:W-:Y:S01]  /*3fe0*/  ISETP.GT.AND P3, PT, R0, 0x8, P3 ;  /* 0x000000080000780c */ /* 0x000fe20001f64270 */
[----:B------:R-:W-:Y:S01]  /*3ff0*/  @P0 STG.E desc[UR36][R6.64+0x24], R31 ;  /* 0x0000241f06000986 */ /* 0x000fe2000c101924 */
[----:B------:R-:W-:Y:S01]  /*4000*/  F2FP.TF32.F32.PACK_B R33, R33 ;  /* 0x00000021ff21723e */ /* 0x000fe200024050ff */
[----:B------:R-:W-:Y:S01]  /*4010*/  FMUL R53, R53, R57 ;  /* 0x0000003935357220 */ /* 0x000fe20000400000 */
[----:B------:R-:W-:Y:S01]  /*4020*/  F2FP.TF32.F32.PACK_B R9, R9 ;  /* 0x00000009ff09723e */ /* 0x000fe200024050ff */
[----:B------:R-:W-:Y:S01]  /*4030*/  FMUL R55, R55, R57 ;  /* 0x0000003937377220 */ /* 0x000fe20000400000 */
[----:B------:R-:W-:Y:S01]  /*4040*/  F2FP.TF32.F32.PACK_B R13, R13 ;  /* 0x0000000dff0d723e */ /* 0x000fe200024050ff */
[----:B-1----:R-:W-:Y:S01]  /*4050*/  FMUL R11, R38, R57 ;  /* 0x00000039260b7220 */ /* 0x002fe20000400000 */
[C---:B------:R-:W-:Y:S01]  /*4060*/  ISETP.GT.AND P0, PT, R3.reuse, 0x19, PT ;  /* 0x000000190300780c */ /* 0x040fe20003f04270 */
[----:B------:R0:W-:Y:S01]  /*4070*/  @P1 STG.E desc[UR36][R4.64+0x40], R9 ;  /* 0x0000400904001986 */ /* 0x0001e2000c101924 */
[----:B------:R-:W-:-:S02]  /*4080*/  ISETP.GT.AND P1, PT, R3, 0x18, PT ;  /* 0x000000180300780c */ /* 0x000fc40003f24270 */
[C---:B------:R-:W-:Y:S01]  /*4090*/  ISETP.GT.AND P4, PT, R0.reuse, 0x8, P4 ;  /* 0x000000080000780c */ /* 0x040fe20002784270 */
[----:B------:R-:W-:Y:S01]  /*40a0*/  @P2 STG.E desc[UR36][R4.64+0x44], R33 ;  /* 0x0000442104002986 */ /* 0x000fe2000c101924 */
[C---:B------:R-:W-:Y:S02]  /*40b0*/  ISETP.GT.AND P2, PT, R0.reuse, RZ, P1 ;  /* 0x000000ff0000720c */ /* 0x040fe40000f44270 */
[C---:B------:R-:W-:Y:S01]  /*40c0*/  ISETP.GT.AND P1, PT, R0.reuse, 0x8, P1 ;  /* 0x000000080000780c */ /* 0x040fe20000f24270 */
[----:B------:R1:W-:Y:S01]  /*40d0*/  @P3 STG.E desc[UR36][R6.64+0x40], R13 ;  /* 0x0000400d06003986 */ /* 0x0003e2000c101924 */
[----:B------:R-:W-:Y:S02]  /*40e0*/  ISETP.GT.AND P3, PT, R0, RZ, P0 ;  /* 0x000000ff0000720c */ /* 0x000fe40000764270 */
[----:B------:R-:W-:Y:S01]  /*40f0*/  F2FP.TF32.F32.PACK_B R35, R35 ;  /* 0x00000023ff23723e */ /* 0x000fe200024050ff */
[----:B0-----:R-:W-:Y:S01]  /*4100*/  FMUL R9, R36, R57 ;  /* 0x0000003924097220 */ /* 0x001fe20000400000 */
[----:B------:R-:W-:-:S02]  /*4110*/  F2FP.TF32.F32.PACK_B R37, R37 ;  /* 0x00000025ff25723e */ /* 0x000fc400024050ff */
[----:B------:R-:W-:Y:S01]  /*4120*/  F2FP.TF32.F32.PACK_B R11, R11 ;  /* 0x0000000bff0b723e */ /* 0x000fe200024050ff */
[----:B------:R-:W-:Y:S01]  /*4130*/  @P4 STG.E desc[UR36][R6.64+0x44], R35 ;  /* 0x0000442306004986 */ /* 0x000fe2000c101924 */
[----:B------:R-:W-:Y:S02]  /*4140*/  F2FP.TF32.F32.PACK_B R9, R9 ;  /* 0x00000009ff09723e */ /* 0x000fe400024050ff */
[----:B------:R-:W-:Y:S01]  /*4150*/  F2FP.TF32.F32.PACK_B R39, R39 ;  /* 0x00000027ff27723e */ /* 0x000fe200024050ff */
[----:B-1----:R-:W-:Y:S01]  /*4160*/  FMUL R13, R42, R57 ;  /* 0x000000392a0d7220 */ /* 0x002fe20000400000 */
[----:B------:R-:W-:Y:S01]  /*4170*/  F2FP.TF32.F32.PACK_B R41, R41 ;  /* 0x00000029ff29723e */ /* 0x000fe200024050ff */
[----:B------:R0:W-:Y:S01]  /*4180*/  @P2 STG.E desc[UR36][R4.64+0x60], R9 ;  /* 0x0000600904002986 */ /* 0x0001e2000c101924 */
[----:B------:R-:W-:Y:S02]  /*4190*/  ISETP.GT.AND P2, PT, R3, 0x20, PT ;  /* 0x000000200300780c */ /* 0x000fe40003f44270 */
[----:B------:R-:W-:Y:S01]  /*41a0*/  F2FP.TF32.F32.PACK_B R13, R13 ;  /* 0x0000000dff0d723e */ /* 0x000fe200024050ff */
[----:B------:R-:W-:Y:S01]  /*41b0*/  @P3 STG.E desc[UR36][R4.64+0x64], R37 ;  /* 0x0000642504003986 */ /* 0x000fe2000c101924 */
[----:B------:R-:W-:-:S02]  /*41c0*/  ISETP.GT.AND P3, PT, R0, 0x8, P0 ;  /* 0x000000080000780c */ /* 0x000fc40000764270 */
[C---:B------:R-:W-:Y:S01]  /*41d0*/  ISETP.GT.AND P0, PT, R3.reuse, 0x21, PT ;  /* 0x000000210300780c */ /* 0x040fe20003f04270 */
[----:B------:R1:W-:Y:S01]  /*41e0*/  @P1 STG.E desc[UR36][R6.64+0x60], R11 ;  /* 0x0000600b06001986 */ /* 0x0003e2000c101924 */
[C---:B------:R-:W-:Y:S02]  /*41f0*/  ISETP.GT.AND P4, PT, R0.reuse, RZ, P2 ;  /* 0x000000ff0000720c */ /* 0x040fe40001784270 */
[----:B------:R-:W-:Y:S01]  /*4200*/  ISETP.GT.AND P1, PT, R0, RZ, P0 ;  /* 0x000000ff0000720c */ /* 0x000fe20000724270 */
[----:B0-----:R-:W-:Y:S01]  /*4210*/  FMUL R9, R40, R57 ;  /* 0x0000003928097220 */ /* 0x001fe20000400000 */
[C---:B------:R-:W-:Y:S02]  /*4220*/  ISETP.GT.AND P2, PT, R0.reuse, 0x8, P2 ;  /* 0x000000080000780c */ /* 0x040fe40001744270 */
[----:B------:R-:W-:Y:S02]  /*4230*/  F2FP.TF32.F32.PACK_B R43, R43 ;  /* 0x0000002bff2b723e */ /* 0x000fe400024050ff */
[----:B------:R-:W-:Y:S01]  /*4240*/  F2FP.TF32.F32.PACK_B R9, R9 ;  /* 0x00000009ff09723e */ /* 0x000fe200024050ff */
[----:B------:R-:W-:Y:S01]  /*4250*/  @P3 STG.E desc[UR36][R6.64+0x64], R39 ;  /* 0x0000642706003986 */ /* 0x000fe2000c101924 */
[----:B------:R-:W-:Y:S01]  /*4260*/  ISETP.GT.AND P3, PT, R0, 0x8, P0 ;  /* 0x000000080000780c */ /* 0x000fe20000764270 */
[----:B-1----:R-:W-:Y:S01]  /*4270*/  FMUL R11, R46, R57 ;  /* 0x000000392e0b7220 */ /* 0x002fe20000400000 */
[----:B------:R-:W-:Y:S01]  /*4280*/  ISETP.GT.AND P0, PT, R3, 0x29, PT ;  /* 0x000000290300780c */ /* 0x000fe20003f04270 */
[----:B------:R0:W-:Y:S01]  /*4290*/  @P4 STG.E desc[UR36][R4.64+0x80], R9 ;  /* 0x0000800904004986 */ /* 0x0001e2000c101924 */
[----:B------:R-:W-:-:S02]  /*42a0*/  F2FP.TF32.F32.PACK_B R45, R45 ;  /* 0x0000002dff2d723e */ /* 0x000fc400024050ff */
[----:B------:R-:W-:Y:S01]  /*42b0*/  F2FP.TF32.F32.PACK_B R11, R11 ;  /* 0x0000000bff0b723e */ /* 0x000fe200024050ff */
[----:B------:R-:W-:Y:S01]  /*42c0*/  @P1 STG.E desc[UR36][R4.64+0x84], R41 ;  /* 0x0000842904001986 */ /* 0x000fe2000c101924 */
[C---:B------:R-:W-:Y:S02]  /*42d0*/  ISETP.GT.AND P1, PT, R3.reuse, 0x28, PT ;  /* 0x000000280300780c */ /* 0x040fe40003f24270 */
[----:B------:R-:W-:Y:S01]  /*42e0*/  F2FP.TF32.F32.PACK_B R47, R47 ;  /* 0x0000002fff2f723e */ /* 0x000fe200024050ff */
[----:B------:R1:W-:Y:S01]  /*42f0*/  @P2 STG.E desc[UR36][R6.64+0x80], R13 ;  /* 0x0000800d06002986 */ /* 0x0003e2000c101924 */
[C---:B------:R-:W-:Y:S02]  /*4300*/  ISETP.GT.AND P4, PT, R0.reuse, RZ, P1 ;  /* 0x000000ff0000720c */ /* 0x040fe40000f84270 */
[----:B------:R-:W-:Y:S01]  /*4310*/  ISETP.GT.AND P2, PT, R0, RZ, P0 ;  /* 0x000000ff0000720c */ /* 0x000fe20000744270 */
[----:B0-----:R-:W-:Y:S01]  /*4320*/  FMUL R9, R44, R57 ;  /* 0x000000392c097220 */ /* 0x001fe20000400000 */
[----:B------:R-:W-:Y:S01]  /*4330*/  ISETP.GT.AND P1, PT, R0, 0x8, P1 ;  /* 0x000000080000780c */ /* 0x000fe20000f24270 */
[----:B------:R-:W-:Y:S01]  /*4340*/  @P3 STG.E desc[UR36][R6.64+0x84], R43 ;  /* 0x0000842b06003986 */ /* 0x000fe2000c101924 */
[----:B------:R-:W-:-:S02]  /*4350*/  ISETP.GT.AND P3, PT, R3, 0x31, PT ;  /* 0x000000310300780c */ /* 0x000fc40003f64270 */
[----:B------:R-:W-:Y:S02]  /*4360*/  F2FP.TF32.F32.PACK_B R9, R9 ;  /* 0x00000009ff09723e */ /* 0x000fe400024050ff */
[----:B------:R-:W-:Y:S01]  /*4370*/  ISETP.GT.AND P0, PT, R0, 0x8, P0 ;  /* 0x000000080000780c */ /* 0x000fe20000704270 */
[----:B-1----:R-:W-:Y:S01]  /*4380*/  FMUL R13, R48, R57 ;  /* 0x00000039300d7220 */ /* 0x002fe20000400000 */
[----:B------:R-:W-:Y:S01]  /*4390*/  F2FP.TF32.F32.PACK_B R49, R49 ;  /* 0x00000031ff31723e */ /* 0x000fe200024050ff */
[----:B------:R0:W-:Y:S01]  /*43a0*/  @P4 STG.E desc[UR36][R4.64+0xa0], R9 ;  /* 0x0000a00904004986 */ /* 0x0001e2000c101924 */
[----:B------:R-:W-:Y:S02]  /*43b0*/  F2FP.TF32.F32.PACK_B R51, R51 ;  /* 0x00000033ff33723e */ /* 0x000fe400024050ff */
[----:B------:R-:W-:Y:S01]  /*43c0*/  F2FP.TF32.F32.PACK_B R13, R13 ;  /* 0x0000000dff0d723e */ /* 0x000fe200024050ff */
[----:B------:R-:W-:Y:S01]  /*43d0*/  @P2 STG.E desc[UR36][R4.64+0xa4], R45 ;  /* 0x0000a42d04002986 */ /* 0x000fe2000c101924 */
[----:B------:R-:W-:-:S02]  /*43e0*/  ISETP.GT.AND P2, PT, R3, 0x30, PT ;  /* 0x000000300300780c */ /* 0x000fc40003f44270 */
[----:B------:R-:W-:Y:S01]  /*43f0*/  F2FP.TF32.F32.PACK_B R53, R53 ;  /* 0x00000035ff35723e */ /* 0x000fe200024050ff */
[----:B------:R1:W-:Y:S01]  /*4400*/  @P1 STG.E desc[UR36][R6.64+0xa0], R11 ;  /* 0x0000a00b06001986 */ /* 0x0003e2000c101924 */
[C---:B------:R-:W-:Y:S02]  /*4410*/  ISETP.GT.AND P4, PT, R0.reuse, RZ, P2 ;  /* 0x000000ff0000720c */ /* 0x040fe40001784270 */
[C---:B------:R-:W-:Y:S01]  /*4420*/  ISETP.GT.AND P1, PT, R0.reuse, RZ, P3 ;  /* 0x000000ff0000720c */ /* 0x040fe20001f24270 */
[----:B------:R-:W-:Y:S01]  /*4430*/  @P0 STG.E desc[UR36][R6.64+0xa4], R47 ;  /* 0x0000a42f06000986 */ /* 0x000fe2000c101924 */
[----:B------:R-:W-:Y:S01]  /*4440*/  ISETP.GT.AND P2, PT, R0, 0x8, P2 ;  /* 0x000000080000780c */ /* 0x000fe20001744270 */
[----:B0-----:R-:W-:Y:S01]  /*4450*/  FMUL R9, R50, R57 ;  /* 0x0000003932097220 */ /* 0x001fe20000400000 */
[----:B------:R-:W-:Y:S02]  /*4460*/  ISETP.GT.AND P0, PT, R3, 0x38, PT ;  /* 0x000000380300780c */ /* 0x000fe40003f04270 */
[----:B------:R-:W-:-:S02]  /*4470*/  ISETP.GT.AND P3, PT, R0, 0x8, P3 ;  /* 0x000000080000780c */ /* 0x000fc40001f64270 */
[----:B------:R-:W-:Y:S01]  /*4480*/  F2FP.TF32.F32.PACK_B R9, R9 ;  /* 0x00000009ff09723e */ /* 0x000fe200024050ff */
[----:B-1----:R-:W-:Y:S01]  /*4490*/  FMUL R11, R52, R57 ;  /* 0x00000039340b7220 */ /* 0x002fe20000400000 */
[----:B------:R-:W-:Y:S01]  /*44a0*/  F2FP.TF32.F32.PACK_B R55, R55 ;  /* 0x00000037ff37723e */ /* 0x000fe200024050ff */
[----:B------:R0:W-:Y:S01]  /*44b0*/  @P4 STG.E desc[UR36][R4.64+0xc0], R13 ;  /* 0x0000c00d04004986 */ /* 0x0001e2000c101924 */
[----:B------:R-:W-:Y:S01]  /*44c0*/  ISETP.GT.AND P4, PT, R3, 0x39, PT ;  /* 0x000000390300780c */ /* 0x000fe20003f84270 */
[----:B------:R-:W-:Y:S01]  /*44d0*/  @P1 IMAD.MOV.U32 R2, RZ, RZ, R4 ;  /* 0x000000ffff021224 */ /* 0x000fe200078e0004 */
[----:B------:R-:W-:Y:S01]  /*44e0*/  F2FP.TF32.F32.PACK_B R11, R11 ;  /* 0x0000000bff0b723e */ /* 0x000fe200024050ff */
[----:B------:R-:W-:-:S05]  /*44f0*/  @P1 IMAD.MOV.U32 R3, RZ, RZ, R5 ;  /* 0x000000ffff031224 */ /* 0x000fca00078e0005 */
[----:B------:R1:W-:Y:S01]  /*4500*/  @P1 STG.E desc[UR36][R2.64+0xc4], R49 ;  /* 0x0000c43102001986 */ /* 0x0003e2000c101924 */
[C---:B------:R-:W-:Y:S02]  /*4510*/  ISETP.GT.AND P1, PT, R0.reuse, RZ, P0 ;  /* 0x000000ff0000720c */ /* 0x040fe40000724270 */
[----:B------:R-:W-:Y:S01]  /*4520*/  ISETP.GT.AND P0, PT, R0, 0x8, P0 ;  /* 0x000000080000780c */ /* 0x000fe20000704270 */
[----:B0-----:R-:W-:-:S05]  /*4530*/  FMUL R13, R54, R57 ;  /* 0x00000039360d7220 */ /* 0x001fca0000400000 */
[----:B------:R-:W-:Y:S01]  /*4540*/  F2FP.TF32.F32.PACK_B R13, R13 ;  /* 0x0000000dff0d723e */ /* 0x000fe200024050ff */
[----:B-1----:R-:W-:Y:S02]  /*4550*/  @P2 IMAD.MOV.U32 R2, RZ, RZ, R6 ;  /* 0x000000ffff022224 */ /* 0x002fe400078e0006 */
[----:B------:R-:W-:-:S05]  /*4560*/  @P2 IMAD.MOV.U32 R3, RZ, RZ, R7 ;  /* 0x000000ffff032224 */ /* 0x000fca00078e0007 */
[----:B------:R0:W-:Y:S01]  /*4570*/  @P2 STG.E desc[UR36][R2.64+0xc0], R9 ;  /* 0x0000c00902002986 */ /* 0x0001e2000c101924 */
[C---:B------:R-:W-:Y:S02]  /*4580*/  ISETP.GT.AND P2, PT, R0.reuse, RZ, P4 ;  /* 0x000000ff0000720c */ /* 0x040fe40002744270 */
[----:B------:R-:W-:Y:S01]  /*4590*/  ISETP.GT.AND P4, PT, R0, 0x8, P4 ;  /* 0x000000080000780c */ /* 0x000fe20002784270 */
[----:B0-----:R-:W-:Y:S02]  /*45a0*/  @P3 IMAD.MOV.U32 R2, RZ, RZ, R6 ;  /* 0x000000ffff023224 */ /* 0x001fe400078e0006 */
[----:B------:R-:W-:-:S05]  /*45b0*/  @P3 IMAD.MOV.U32 R3, RZ, RZ, R7 ;  /* 0x000000ffff033224 */ /* 0x000fca00078e0007 */
[----:B------:R0:W-:Y:S02]  /*45c0*/  @P3 STG.E desc[UR36][R2.64+0xc4], R51 ;  /* 0x0000c43302003986 */ /* 0x0001e4000c101924 */
[----:B0-----:R-:W-:Y:S02]  /*45d0*/  @P1 IMAD.MOV.U32 R2, RZ, RZ, R4 ;  /* 0x000000ffff021224 */ /* 0x001fe400078e0004 */
[----:B------:R-:W-:-:S05]  /*45e0*/  @P1 IMAD.MOV.U32 R3, RZ, RZ, R5 ;  /* 0x000000ffff031224 */ /* 0x000fca00078e0005 */
[----:B------:R0:W-:Y:S04]  /*45f0*/  @P1 STG.E desc[UR36][R2.64+0xe0], R11 ;  /* 0x0000e00b02001986 */ /* 0x0001e8000c101924 */
[----:B------:R1:W-:Y:S01]  /*4600*/  @P2 STG.E desc[UR36][R4.64+0xe4], R53 ;  /* 0x0000e43504002986 */ /* 0x0003e2000c101924 */
[----:B0-----:R-:W-:Y:S02]  /*4610*/  @P0 IMAD.MOV.U32 R2, RZ, RZ, R6 ;  /* 0x000000ffff020224 */ /* 0x001fe400078e0006 */
[----:B------:R-:W-:-:S05]  /*4620*/  @P0 IMAD.MOV.U32 R3, RZ, RZ, R7 ;  /* 0x000000ffff030224 */ /* 0x000fca00078e0007 */
[----:B------:R1:W-:Y:S04]  /*4630*/  @P0 STG.E desc[UR36][R2.64+0xe0], R13 ;  /* 0x0000e00d02000986 */ /* 0x0003e8000c101924 */
[----:B------:R1:W-:Y:S02]  /*4640*/  @P4 STG.E desc[UR36][R6.64+0xe4], R55 ;  /* 0x0000e43706004986 */ /* 0x0003e4000c101924 */
.L_x_101:
[----:B------:R-:W-:Y:S05]  /*4650*/  BSYNC B0 ;  /* 0x0000000000007941 */ /* 0x000fea0003800000 */
.L_x_39:
[----:B-1----:R-:W2:Y:S01]  /*4660*/  LDL.64 R2, [R1] ;  /* 0x0000000001027983 */ /* 0x002ea20000100a00 */
[----:B------:R-:W-:Y:S01]  /*4670*/  ULDC.64 UR4, c[0x0][0x650] ;  /* 0x0001940000047ab9 */ /* 0x000fe20000000a00 */
[----:B------:R1:W-:Y:S01]  /*4680*/  SYNCS.ARRIVE.TRANS64.A1T0 RZ, [R65+UR47], RZ ;  /* 0x000000ff41ff79a7 */ /* 0x0003e2000810002f */
[----:B------:R-:W-:Y:S01]  /*4690*/  PRMT R0, RZ, 0x7610, R0 ;  /* 0x00007610ff007816 */ /* 0x000fe20000000000 */
[----:B-----5:R-:W-:Y:S02]  /*46a0*/  IMAD.MOV.U32 R19, RZ, RZ, -0x1 ;  /* 0xffffffffff137424 */ /* 0x020fe400078e00ff */
[----:B------:R-:W-:Y:S01]  /*46b0*/  IMAD.MOV.U32 R22, RZ, RZ, -0x1 ;  /* 0xffffffffff167424 */ /* 0x000fe200078e00ff */
[----:B--2---:R-:W-:-:S04]  /*46c0*/  LEA R18, P0, R2, R18, 0x1 ;  /* 0x0000001202127211 */ /* 0x004fc800078008ff */
[----:B------:R-:W-:Y:S01]  /*46d0*/  LEA.HI.X R17, R2, R17, R23, 0x1, P0 ;  /* 0x0000001102117211 */ /* 0x000fe200000f0c17 */
[----:B------:R-:W-:Y:S01]  /*46e0*/  IMAD.MOV.U32 R2, RZ, RZ, -0x1 ;  /* 0xffffffffff027424 */ /* 0x000fe200078e00ff */
[----:B------:R-:W-:-:S04]  /*46f0*/  ISETP.GE.U32.AND P0, PT, R18, UR4, PT ;  /* 0x0000000412007c0c */ /* 0x000fc8000bf06070 */
[----:B------:R-:W-:-:S13]  /*4700*/  ISETP.GE.U32.AND.EX P0, PT, R17, UR5, PT, P0 ;  /* 0x0000000511007c0c */ /* 0x000fda000bf06100 */
[----:B-1----:R-:W-:Y:S05]  /*4710*/  @P0 BRA `(.L_x_102) ;  /* 0x0000000400700947 */ /* 0x002fea0003800000 */
[----:B0---4-:R-:W0:Y:S01]  /*4720*/  S2R R10, SR_CTAID.X ;  /* 0x00000000000a7919 */ /* 0x011e220000002500 */
[----:B---3--:R-:W1:Y:S01]  /*4730*/  LDC.64 R8, c[0x0][0x628] ;  /* 0x00018a00ff087b82 */ /* 0x008e620000000a00 */
[----:B------:R-:W-:Y:S01]  /*4740*/  ULDC UR4, c[0x0][0x150] ;  /* 0x0000540000047ab9 */ /* 0x000fe20000000800 */
[----:B------:R-:W-:Y:S01]  /*4750*/  IMAD.MOV.U32 R6, RZ, RZ, R18 ;  /* 0x000000ffff067224 */ /* 0x000fe200078e0012 */
[----:B------:R-:W2:Y:S01]  /*4760*/  S2R R20, SR_CTAID.Y ;  /* 0x0000000000147919 */ /* 0x000ea20000002600 */
[----:B------:R-:W-:-:S04]  /*4770*/  IMAD.MOV.U32 R7, RZ, RZ, R17 ;  /* 0x000000ffff077224 */ /* 0x000fc800078e0011 */
[----:B------:R-:W3:Y:S08]  /*4780*/  LDC R15, c[0x0][0x144] ;  /* 0x00005100ff0f7b82 */ /* 0x000ef00000000800 */
[----:B------:R-:W4:Y:S08]  /*4790*/  LDC R0, c[0x0][0x630] ;  /* 0x00018c00ff007b82 */ /* 0x000f300000000800 */
[----:B------:R-:W2:Y:S01]  /*47a0*/  LDC.64 R12, c[0x0][0x620] ;  /* 0x00018800ff0c7b82 */ /* 0x000ea20000000a00 */
[----:B-1----:R-:W-:-:S04]  /*47b0*/  ISETP.NE.U32.AND P0, PT, R8, RZ, PT ;  /* 0x000000ff0800720c */ /* 0x002fc80003f05070 */
[----:B------:R-:W-:Y:S02]  /*47c0*/  ISETP.NE.AND.EX P0, PT, R9, RZ, PT, P0 ;  /* 0x000000ff0900720c */ /* 0x000fe40003f05300 */
[----:B0-----:R-:W-:-:S05]  /*47d0*/  I2FP.F32.U32 R2, R10 ;  /* 0x0000000a00027245 */ /* 0x001fca0000201000 */
[----:B------:R-:W-:-:S04]  /*47e0*/  FMUL R2, R2, UR4 ;  /* 0x0000000402027c20 */ /* 0x000fc80008400000 */
[----:B------:R0:W1:Y:S02]  /*47f0*/  F2I.U32.TRUNC.NTZ R14, R2 ;  /* 0x00000002000e7305 */ /* 0x000064000020f000 */
[----:B---34-:R-:W-:Y:S05]  /*4800*/  @!P0 BRA `(.L_x_103) ;  /* 0x0000000000288947 */ /* 0x018fea0003800000 */
[----:B------:R-:W3:Y:S02]  /*4810*/  LDC R3, c[0x0][0x634] ;  /* 0x00018d00ff037b82 */ /* 0x000ee40000000800 */
[----:B---3--:R-:W-:-:S05]  /*4820*/  IADD3 R7, P0, R18, R3, RZ ;  /* 0x0000000312077210 */ /* 0x008fca0007f1e0ff */
[----:B------:R-:W-:-:S04]  /*4830*/  IMAD.X R11, RZ, RZ, R17, P0 ;  /* 0x000000ffff0b7224 */ /* 0x000fc800000e0611 */
[----:B0-----:R-:W-:-:S04]  /*4840*/  IMAD.WIDE.U32 R2, R11, R8, RZ ;  /* 0x000000080b027225 */ /* 0x001fc800078e00ff */
[----:B------:R-:W-:-:S04]  /*4850*/  IMAD.WIDE.U32 R4, P0, R7, R9, R2 ;  /* 0x0000000907047225 */ /* 0x000fc80007800002 */
[----:B------:R-:W-:-:S04]  /*4860*/  IMAD.WIDE.U32 R2, R7, R8, RZ ;  /* 0x0000000807027225 */ /* 0x000fc800078e00ff */
[----:B------:R-:W-:Y:S01]  /*4870*/  IMAD.X R7, RZ, RZ, RZ, P0 ;  /* 0x000000ffff077224 */ /* 0x000fe200000e06ff */
[----:B------:R-:W-:Y:S01]  /*4880*/  IADD3 RZ, P0, R3, R4, RZ ;  /* 0x0000000403ff7210 */ /* 0x000fe20007f1e0ff */
[----:B------:R-:W-:-:S04]  /*4890*/  IMAD.MOV.U32 R6, RZ, RZ, R5 ;  /* 0x000000ffff067224 */ /* 0x000fc800078e0005 */
[----:B------:R-:W-:-:S08]  /*48a0*/  IMAD.WIDE.U32.X R6, R11, R9, R6, P0 ;  /* 0x000000090b067225 */ /* 0x000fd000000e0406 */
.L_x_103:
[----:B------:R-:W3:Y:S01]  /*48b0*/  LDC.64 R26, c[0x0][0x640] ;  /* 0x00019000ff1a7b82 */ /* 0x000ee20000000a00 */
[-C--:B------:R-:W-:Y:S01]  /*48c0*/  SHF.R.U64 R11, R6, R0.reuse, R7 ;  /* 0x00000000060b7219 */ /* 0x080fe20000001207 */
[----:B------:R-:W-:Y:S01]  /*48d0*/  IMAD.MOV.U32 R19, RZ, RZ, R17 ;  /* 0x000000ffff137224 */ /* 0x000fe200078e0011 */
[----:B------:R-:W-:Y:S01]  /*48e0*/  SHF.R.U32.HI R0, RZ, R0, R7 ;  /* 0x00000000ff007219 */ /* 0x000fe20000011607 */
[----:B-1----:R-:W-:Y:S01]  /*48f0*/  IMAD.MOV R14, RZ, RZ, -R14 ;  /* 0x000000ffff0e7224 */ /* 0x002fe200078e0a0e */
[----:B------:R-:W-:Y:S01]  /*4900*/  IADD3 R5, P0, RZ, -R11, RZ ;  /* 0x8000000bff057210 */ /* 0x000fe20007f1e0ff */
[----:B------:R-:W-:Y:S01]  /*4910*/  ULDC UR4, c[0x0][0x154] ;  /* 0x0000550000047ab9 */ /* 0x000fe20000000800 */
[----:B------:R-:W-:Y:S01]  /*4920*/  IMAD.MOV.U32 R7, RZ, RZ, 0x1 ;  /* 0x00000001ff077424 */ /* 0x000fe200078e00ff */
[----:B------:R-:W1:Y:S01]  /*4930*/  LDC R4, c[0x0][0x618] ;  /* 0x00018600ff047b82 */ /* 0x000e620000000800 */
[----:B------:R-:W-:Y:S02]  /*4940*/  IMAD R22, R15, R14, R10 ;  /* 0x0000000e0f167224 */ /* 0x000fe400078e020a */
[----:B------:R-:W-:-:S04]  /*4950*/  IMAD.X R3, RZ, RZ, ~R0, P0 ;  /* 0x000000ffff037224 */ /* 0x000fc800000e0e00 */
[-C--:B--2---:R-:W-:Y:S01]  /*4960*/  IMAD R0, R3, R12.reuse, RZ ;  /* 0x0000000c03007224 */ /* 0x084fe200078e02ff */
[----:B------:R-:W2:Y:S01]  /*4970*/  LDC R6, c[0x0][0x608] ;  /* 0x00018200ff067b82 */ /* 0x000ea20000000800 */
[----:B0-----:R-:W-:-:S04]  /*4980*/  IMAD.WIDE.U32 R2, R5, R12, R18 ;  /* 0x0000000c05027225 */ /* 0x001fc800078e0012 */
[----:B------:R-:W-:Y:S01]  /*4990*/  IMAD R5, R5, R13, R0 ;  /* 0x0000000d05057224 */ /* 0x000fe200078e0200 */
[----:B------:R-:W-:Y:S02]  /*49a0*/  I2FP.F32.U32 R0, R20 ;  /* 0x0000001400007245 */ /* 0x000fe40000201000 */
[----:B------:R-:W0:Y:S01]  /*49b0*/  LDC R24, c[0x0][0x658] ;  /* 0x00019600ff187b82 */ /* 0x000e220000000800 */
[----:B------:R-:W-:Y:S01]  /*49c0*/  IMAD.IADD R3, R3, 0x1, R5 ;  /* 0x0000000103037824 */ /* 0x000fe200078e0205 */
[----:B---3--:R-:W-:Y:S01]  /*49d0*/  ISETP.NE.U32.AND P0, PT, R26, RZ, PT ;  /* 0x000000ff1a00720c */ /* 0x008fe20003f05070 */
[----:B------:R-:W-:Y:S01]  /*49e0*/  FMUL R0, R0, UR4 ;  /* 0x0000000400007c20 */ /* 0x000fe20008400000 */
[----:B------:R-:W-:Y:S02]  /*49f0*/  IMAD.MOV.U32 R5, RZ, RZ, -0x1 ;  /* 0xffffffffff057424 */ /* 0x000fe400078e00ff */
[----:B------:R-:W-:Y:S01]  /*4a00*/  ISETP.NE.AND.EX P0, PT, R27, RZ, PT, P0 ;  /* 0x000000ff1b00720c */ /* 0x000fe20003f05300 */
[----:B------:R3:W4:Y:S01]  /*4a10*/  F2I.U32.TRUNC.NTZ R12, R0 ;  /* 0x00000000000c7305 */ /* 0x000722000020f000 */
[----:B------:R-:W3:Y:S01]  /*4a20*/  LDC R15, c[0x0][0x148] ;  /* 0x00005200ff0f7b82 */ /* 0x000ee20000000800 */
[----:B-1----:R-:W-:-:S02]  /*4a30*/  SHF.R.U64 R10, R2, R4, R3 ;  /* 0x00000004020a7219 */ /* 0x002fc40000001203 */
[----:B------:R-:W-:-:S05]  /*4a40*/  SHF.R.U32.HI R3, RZ, R4, R3 ;  /* 0x00000004ff037219 */ /* 0x000fca0000011603 */
[----:B------:R-:W1:Y:S01]  /*4a50*/  LDC R14, c[0x0][0x600] ;  /* 0x00018000ff0e7b82 */ /* 0x000e620000000800 */
[-CC-:B--2---:R-:W-:Y:S02]  /*4a60*/  SHF.R.U64 R8, R10, R6.reuse, R3.reuse ;  /* 0x000000060a087219 */ /* 0x184fe40000001203 */
[----:B------:R-:W-:-:S05]  /*4a70*/  SHF.R.U32.HI R3, RZ, R6, R3 ;  /* 0x00000006ff037219 */ /* 0x000fca0000011603 */
[----:B------:R-:W2:Y:S01]  /*4a80*/  LDC R21, c[0x0][0x648] ;  /* 0x00019200ff157b82 */ /* 0x000ea20000000800 */
[-CC-:B0-----:R-:W-:Y:S02]  /*4a90*/  SHF.R.U64 R13, R8, R24.reuse, R3.reuse ;  /* 0x00000018080d7219 */ /* 0x181fe40000001203 */
[-C--:B------:R-:W-:Y:S02]  /*4aa0*/  SHF.L.U32 R5, R5, R24.reuse, RZ ;  /* 0x0000001805057219 */ /* 0x080fe400000006ff */
[-C--:B------:R-:W-:Y:S01]  /*4ab0*/  SHF.R.U32.HI R3, RZ, R24.reuse, R3 ;  /* 0x00000018ff037219 */ /* 0x080fe20000011603 */
[----:B------:R-:W-:Y:S01]  /*4ac0*/  IMAD.MOV.U32 R2, RZ, RZ, R13 ;  /* 0x000000ffff027224 */ /* 0x000fe200078e000d */
[----:B------:R-:W-:Y:S01]  /*4ad0*/  SHF.L.U32 R24, R7, R24, RZ ;  /* 0x0000001807187219 */ /* 0x000fe200000006ff */
[----:B------:R-:W0:Y:S01]  /*4ae0*/  LDC R25, c[0x0][0x638] ;  /* 0x00018e00ff197b82 */ /* 0x000e220000000800 */
[----:B------:R-:W-:-:S07]  /*4af0*/  LOP3.LUT R19, RZ, R5, RZ, 0x33, !PT ;  /* 0x00000005ff137212 */ /* 0x000fce00078e33ff */
[----:B------:R-:W0:Y:S01]  /*4b00*/  LDC R28, c[0x0][0x610] ;  /* 0x00018400ff1c7b82 */ /* 0x000e220000000800 */
[----:B----4-:R-:W-:Y:S05]  /*4b10*/  @!P0 BRA `(.L_x_104) ;  /* 0x0000000000288947 */ /* 0x010fea0003800000 */
[----:B---3--:R-:W3:Y:S02]  /*4b20*/  LDC R0, c[0x0][0x64c] ;  /* 0x00019300ff007b82 */ /* 0x008ee40000000800 */
        /* <DEDUP_REMOVED lines=9> */
.L_x_104:
[----:B------:R-:W4:Y:S01]  /*4bc0*/  LDC R4, c[0x0][0x65c] ;  /* 0x00019700ff047b82 */ /* 0x000f220000000800 */
[----:B--23--:R-:W-:Y:S01]  /*4bd0*/  SHF.R.U64 R0, R2, R21, R3 ;  /* 0x0000001502007219 */ /* 0x00cfe20000001203 */
[----:B-1----:R-:W-:Y:S01]  /*4be0*/  VIADD R3, R14, 0xffffffff ;  /* 0xffffffff0e037836 */ /* 0x002fe20000000000 */
[----:B------:R-:W-:Y:S01]  /*4bf0*/  LOP3.LUT R19, R8, R19, RZ, 0xc0, !PT ;  /* 0x0000001308137212 */ /* 0x000fe200078ec0ff */
[----:B------:R-:W-:Y:S02]  /*4c00*/  IMAD.MOV R12, RZ, RZ, -R12 ;  /* 0x000000ffff0c7224 */ /* 0x000fe400078e0a0c */
[----:B------:R-:W-:Y:S01]  /*4c10*/  IMAD.MOV R2, RZ, RZ, -R0 ;  /* 0x000000ffff027224 */ /* 0x000fe200078e0a00 */
[----:B------:R-:W-:Y:S01]  /*4c20*/  LOP3.LUT R3, R10, R3, RZ, 0xc0, !PT ;  /* 0x000000030a037212 */ /* 0x000fe200078ec0ff */
[----:B------:R-:W-:Y:S02]  /*4c30*/  IMAD R19, R24, R0, R19 ;  /* 0x0000000018137224 */ /* 0x000fe400078e0213 */
[----:B0-----:R-:W-:-:S04]  /*4c40*/  IMAD R0, R2, R25, R13 ;  /* 0x0000001902007224 */ /* 0x001fc800078e020d */
[----:B------:R-:W-:Y:S01]  /*4c50*/  IMAD R2, R0, R14, R3 ;  /* 0x0000000e00027224 */ /* 0x000fe200078e0203 */
[----:B----4-:R-:W-:Y:S01]  /*4c60*/  ISETP.NE.AND P0, PT, R4, 0x1, PT ;  /* 0x000000010400780c */ /* 0x010fe20003f05270 */
[----:B------:R-:W-:-:S05]  /*4c70*/  IMAD.MOV.U32 R4, RZ, RZ, 0x1 ;  /* 0x00000001ff047424 */ /* 0x000fca00078e00ff */
[----:B------:R-:W-:-:S07]  /*4c80*/  PRMT R0, R4, 0x7610, R0 ;  /* 0x0000761004007816 */ /* 0x000fce0000000000 */
[----:B------:R-:W-:-:S04]  /*4c90*/  @P0 IMAD R22, R15, R12, R20 ;  /* 0x0000000c0f160224 */ /* 0x000fc800078e0214 */
[----:B------:R-:W-:-:S05]  /*4ca0*/  IMAD R19, R19, R28, R22 ;  /* 0x0000001c13137224 */ /* 0x000fca00078e0216 */
[----:B------:R-:W-:Y:S02]  /*4cb0*/  SEL R22, R2, R19, !P0 ;  /* 0x0000001302167207 */ /* 0x000fe40004000000 */
[----:B------:R-:W-:Y:S01]  /*4cc0*/  SEL R19, R19, R2, !P0 ;  /* 0x0000000213137207 */ /* 0x000fe20004000000 */
[----:B------:R-:W-:-:S07]  /*4cd0*/  IMAD.MOV.U32 R2, RZ, RZ, R11 ;  /* 0x000000ffff027224 */ /* 0x000fce00078e000b */
.L_x_102:
[----:B------:R-:W-:Y:S02]  /*4ce0*/  LOP3.LUT P0, RZ, R0, 0xff, RZ, 0xc0, !PT ;  /* 0x000000ff00ff7812 */ /* 0x000fe4000780c0ff */
[----:B------:R-:W-:-:S11]  /*4cf0*/  LOP3.LUT R73, R73, 0x1, RZ, 0x3c, !PT ;  /* 0x0000000149497812 */ /* 0x000fd600078e3cff */
[----:B------:R-:W-:Y:S05]  /*4d00*/  @P0 BRA `(.L_x_105) ;  /* 0xffffffc800c40947 */ /* 0x000fea000383ffff */
[----:B------:R-:W-:Y:S05]  /*4d10*/  EXIT ;  /* 0x000000000000794d */ /* 0x000fea0003800000 */
.L_x_18:
[----:B------:R-:W-:-:S08]  /*4d20*/  ISETP.NE.AND P0, PT, R5, RZ, PT ;  /* 0x000000ff0500720c */ /* 0x000fd00003f05270 */
[----:B0-2---:R-:W0:-:S00]  /*4d30*/  USETMAXREG.DEALLOC.CTAPOOL 0x28 ;  /* 0x00000028000079c8 */ /* 0x005e0000080e0500 */
[----:B------:R-:W-:Y:S05]  /*4d40*/  @P0 EXIT ;  /* 0x000000000000094d */ /* 0x000fea0003800000 */
[----:B0-----:R-:W-:Y:S01]  /*4d50*/  LOP3.LUT P0, RZ, R8, 0xff, RZ, 0xc0, !PT ;  /* 0x000000ff08ff7812 */ /* 0x001fe2000780c0ff */
[----:B------:R-:W-:Y:S02]  /*4d60*/  IMAD.MOV.U32 R0, RZ, RZ, 0x1 ;  /* 0x00000001ff007424 */ /* 0x000fe400078e00ff */
[----:B------:R-:W-:-:S10]  /*4d70*/  IMAD.MOV.U32 R8, RZ, RZ, RZ ;  /* 0x000000ffff087224 */ /* 0x000fd400078e00ff */
[----:B------:R-:W-:Y:S05]  /*4d80*/  @!P0 BRA `(.L_x_106) ;  /* 0x0000000c003c8947 */ /* 0x000fea0003800000 */
[----:B------:R-:W0:Y:S01]  /*4d90*/  S2UR UR8, SR_CgaCtaId ;  /* 0x00000000000879c3 */ /* 0x000e220000008800 */
[----:B------:R-:W-:Y:S01]  /*4da0*/  LOP3.LUT P0, RZ, R4, 0x1f, RZ, 0xc0, !PT ;  /* 0x0000001f04ff7812 */ /* 0x000fe2000780c0ff */
[----:B------:R-:W-:Y:S01]  /*4db0*/  ULDC UR5, c[0x0][0x658] ;  /* 0x0001960000057ab9 */ /* 0x000fe20000000800 */
[----:B------:R-:W-:Y:S01]  /*4dc0*/  UMOV UR6, 0xffffffff ;  /* 0xffffffff00067882 */ /* 0x000fe20000000000 */
[----:B------:R-:W-:Y:S01]  /*4dd0*/  BSSY B0, `(.L_x_106) ;  /* 0x00000ca000007945 */ /* 0x000fe20003800000 */
[----:B------:R-:W-:Y:S01]  /*4de0*/  USHF.L.U32 UR6, UR6, UR5, URZ ;  /* 0x0000000506067299 */ /* 0x000fe2000800063f */
[C---:B------:R-:W-:Y:S01]  /*4df0*/  ISETP.NE.AND P2, PT, R3.reuse, RZ, PT ;  /* 0x000000ff0300720c */ /* 0x040fe20003f45270 */
[----:B------:R-:W-:Y:S01]  /*4e00*/  IMAD.MOV.U32 R9, RZ, RZ, 0x1 ;  /* 0x00000001ff097424 */ /* 0x000fe200078e00ff */
[----:B------:R-:W-:Y:S01]  /*4e10*/  ISETP.NE.OR P0, PT, R3, RZ, !P0 ;  /* 0x000000ff0300720c */ /* 0x000fe20004705670 */
[----:B------:R-:W-:Y:S01]  /*4e20*/  IMAD.MOV.U32 R0, RZ, RZ, 0x1 ;  /* 0x00000001ff007424 */ /* 0x000fe200078e00ff */
[----:B------:R-:W-:Y:S01]  /*4e30*/  LOP3.LUT R6, R16, 0x2, RZ, 0xfc, !PT ;  /* 0x0000000210067812 */ /* 0x000fe200078efcff */
[----:B------:R-:W-:Y:S01]  /*4e40*/  IMAD.MOV.U32 R8, RZ, RZ, RZ ;  /* 0x000000ffff087224 */ /* 0x000fe200078e00ff */
[----:B------:R-:W-:Y:S01]  /*4e50*/  ULDC UR4, c[0x0][0x600] ;  /* 0x0001800000047ab9 */ /* 0x000fe20000000800 */
[----:B------:R-:W-:Y:S01]  /*4e60*/  UMOV UR7, 0x1 ;  /* 0x0000000100077882 */ /* 0x000fe20000000000 */
[----:B------:R-:W-:-:S02]  /*4e70*/  UIADD3 UR22, UR40, 0x1, URZ ;  /* 0x0000000128167890 */ /* 0x000fc4000fffe03f */
[----:B------:R-:W-:Y:S02]  /*4e80*/  UIADD3 UR15, UR4, -0x1, URZ ;  /* 0xffffffff040f7890 */ /* 0x000fe4000fffe03f */
[----:B------:R-:W-:Y:S02]  /*4e90*/  USHF.L.U32 UR17, UR7, UR5, URZ ;  /* 0x0000000507117299 */ /* 0x000fe4000800063f */
[----:B------:R-:W-:Y:S01]  /*4ea0*/  ULOP3.LUT UR16, URZ, UR6, URZ, 0x33, !UPT ;  /* 0x000000063f107292 */ /* 0x000fe2000f8e333f */
[----:B------:R-:W-:Y:S01]  /*4eb0*/  ULDC.64 UR20, c[0x0][0x198] ;  /* 0x0000660000147ab9 */ /* 0x000fe20000000a00 */
[----:B0-----:R-:W-:-:S10]  /*4ec0*/  IMAD.U32 R7, RZ, RZ, UR8 ;  /* 0x00000008ff077e24 */ /* 0x001fd4000f8e00ff */
.L_x_118:
[----:B------:R-:W-:-:S03]  /*4ed0*/  UMOV UR4, 0xffffffff ;  /* 0xffffffff00047882 */ /* 0x000fc60000000000 */
[----:B------:R-:W-:Y:S05]  /*4ee0*/  BRA.DIV UR4, `(.L_x_107) ;  /* 0x0000001604607947 */ /* 0x000fea000b800000 */
[----:B------:R-:W-:-:S13]  /*4ef0*/  ELECT P6, URZ, PT ;  /* 0x00000000003f782f */ /* 0x000fda00038c0000 */
.L_x_141:
[----:B------:R-:W0:Y:S01]  /*4f00*/  LDC R3, c[0x0][0x28c] ;  /* 0x0000a300ff037b82 */ /* 0x000e220000000800 */
[----:B------:R-:W-:Y:S01]  /*4f10*/  BSSY B1, `(.L_x_108) ;  /* 0x000003c000017945 */ /* 0x000fe20003800000 */
[----:B0-----:R-:W-:-:S13]  /*4f20*/  ISETP.LT.OR P6, PT, R3, 0x1, !P6 ;  /* 0x000000010300780c */ /* 0x001fda00077c1670 */
[----:B------:R-:W-:Y:S05]  /*4f30*/  @P6 BRA `(.L_x_109) ;  /* 0x0000000000e46947 */ /* 0x000fea0003800000 */
[----:B------:R-:W-:Y:S02]  /*4f40*/  IMAD R7, R19, 0x2, R7 ;  /* 0x0000000213077824 */ /* 0x000fe400078e0207 */
[----:B------:R-:W-:Y:S02]  /*4f50*/  IMAD.SHL.U32 R22, R22, 0x40, RZ ;  /* 0x0000004016167824 */ /* 0x000fe400078e00ff */
[----:B------:R-:W-:Y:S02]  /*4f60*/  IMAD.MOV.U32 R14, RZ, RZ, RZ ;  /* 0x000000ffff0e7224 */ /* 0x000fe400078e00ff */
[----:B------:R-:W-:Y:S02]  /*4f70*/  IMAD.U32 R15, RZ, RZ, UR22 ;  /* 0x00000016ff0f7e24 */ /* 0x000fe4000f8e00ff */
[----:B------:R-:W-:Y:S02]  /*4f80*/  IMAD.MOV.U32 R3, RZ, RZ, R0 ;  /* 0x000000ffff037224 */ /* 0x000fe400078e0000 */
[----:B------:R-:W-:-:S02]  /*4f90*/  IMAD.MOV.U32 R4, RZ, RZ, R8 ;  /* 0x000000ffff047224 */ /* 0x000fc400078e0008 */
[----:B------:R-:W-:-:S07]  /*4fa0*/  IMAD.SHL.U32 R11, R7, 0x20, RZ ;  /* 0x00000020070b7824 */ /* 0x000fce00078e00ff */
.L_x_113:
[----:B------:R-:W0:Y:S01]  /*4fb0*/  S2UR UR4, SR_CgaCtaId ;  /* 0x00000000000479c3 */ /* 0x000e220000008800 */
[----:B------:R-:W-:Y:S02]  /*4fc0*/  MOV R10, 0x400 ;  /* 0x00000400000a7802 */ /* 0x000fe40000000f00 */
[----:B------:R-:W-:Y:S01]  /*4fd0*/  SHF.L.U32 R5, R3, 0x1f, RZ ;  /* 0x0000001f03057819 */ /* 0x000fe200000006ff */
[----:B0-----:R-:W-:-:S05]  /*4fe0*/  IMAD.U32 R7, RZ, RZ, UR4 ;  /* 0x00000004ff077e24 */ /* 0x001fca000f8e00ff */
[----:B------:R-:W-:Y:S02]  /*4ff0*/  LEA R13, R7, R10, 0x18 ;  /* 0x0000000a070d7211 */ /* 0x000fe400078ec0ff */
[----:B------:R-:W0:Y:S03]  /*5000*/  @!P2 LDC R10, c[0x0][0x500] ;  /* 0x00014000ff0aab82 */ /* 0x000e260000000800 */
[----:B------:R-:W-:-:S04]  /*5010*/  IMAD R12, R4, 0x8, R13 ;  /* 0x00000008040c7824 */ /* 0x000fc800078e020d */
[----:B------:R-:W1:Y:S02]  /*5020*/  SYNCS.PHASECHK.TRANS64.TRYWAIT P1, [R12+URZ+0x70], R5 ;  /* 0x000070050c0075a7 */ /* 0x000e64000802017f */
[----:B-1----:R-:W-:Y:S05]  /*5030*/  @!P1 BRA `(.L_x_110) ;  /* 0x00000014002c9947 */ /* 0x002fea0003800000 */
.L_x_142:
[----:B-1----:R-:W-:Y:S01]  /*5040*/  PRMT R5, R6, 0x9910, RZ ;  /* 0x0000991006057816 */ /* 0x002fe200000000ff */
[----:B0-----:R0:W-:Y:S03]  /*5050*/  @!P2 SYNCS.ARRIVE.TRANS64 RZ, [R12+URZ], R10 ;  /* 0x0000000a0cffa9a7 */ /* 0x0011e6000800003f */
[----:B------:R-:W-:-:S13]  /*5060*/  ISETP.NE.AND P1, PT, R5, 0x2, PT ;  /* 0x000000020500780c */ /* 0x000fda0003f25270 */
[----:B0-----:R-:W-:Y:S05]  /*5070*/  @P1 BRA `(.L_x_111) ;  /* 0x0000000000041947 */ /* 0x001fea0003800000 */
[----:B------:R-:W-:Y:S01]  /*5080*/  BPT.TRAP 0x1 ;  /* 0x000000040000795c */ /* 0x000fe20000300000 */
.L_x_111:
[----:B------:R-:W-:Y:S05]  /*5090*/  @P0 BRA `(.L_x_112) ;  /* 0x0000000000040947 */ /* 0x000fea0003800000 */
[----:B------:R-:W-:Y:S01]  /*50a0*/  BPT.TRAP 0x1 ;  /* 0x000000040000795c */ /* 0x000fe20000300000 */
.L_x_112:
[----:B------:R-:W-:Y:S01]  /*50b0*/  IMAD R5, R4, 0x2, R7 ;  /* 0x0000000204057824 */ /* 0x000fe200078e0207 */
[----:B------:R-:W-:Y:S01]  /*50c0*/  R2UR UR9, R12 ;  /* 0x000000000c0972ca */ /* 0x000fe200000e0000 */
[----:B------:R-:W-:Y:S01]  /*50d0*/  VIADD R15, R15, 0xffffffff ;  /* 0xffffffff0f0f7836 */ /* 0x000fe20000000000 */
[----:B------:R-:W-:Y:S01]  /*50e0*/  UIADD3 UR4, UP0, UR20, 0xf0, URZ ;  /* 0x000000f014047890 */ /* 0x000fe2000ff1e03f */
[----:B------:R-:W-:Y:S01]  /*50f0*/  IMAD.SHL.U32 R5, R5, 0x400, RZ ;  /* 0x0000040005057824 */ /* 0x000fe200078e00ff */
[----:B------:R-:W-:Y:S01]  /*5100*/  R2UR UR11, R11 ;  /* 0x000000000b0b72ca */ /* 0x000fe200000e0000 */
[----:B------:R-:W-:Y:S01]  /*5110*/  UIADD3 UR24, UP1, UR20, 0x1f0, URZ ;  /* 0x000001f014187890 */ /* 0x000fe2000ff3e03f */
[----:B------:R-:W-:Y:S01]  /*5120*/  R2UR UR10, R14 ;  /* 0x000000000e0a72ca */ /* 0x000fe200000e0000 */
[--C-:B------:R-:W-:Y:S01]  /*5130*/  IMAD R5, R5, 0x4, R13.reuse ;  /* 0x0000000405057824 */ /* 0x100fe200078e020d */
[----:B------:R-:W-:Y:S01]  /*5140*/  R2UR UR12, R2 ;  /* 0x00000000020c72ca */ /* 0x000fe200000e0000 */
[----:B------:R-:W-:Y:S01]  /*5150*/  IMAD R13, R4, 0x2000, R13 ;  /* 0x00002000040d7824 */ /* 0x000fe200078e020d */
[----:B------:R-:W-:Y:S01]  /*5160*/  R2UR UR18, R22 ;  /* 0x00000000161272ca */ /* 0x000fe200000e0000 */
[----:B------:R-:W-:Y:S01]  /*5170*/  VIADD R4, R4, 0x1 ;  /* 0x0000000104047836 */ /* 0x000fe20000000000 */
[----:B------:R-:W-:Y:S01]  /*5180*/  R2UR UR5, R5 ;  /* 0x00000000050572ca */ /* 0x000fe200000e0000 */
[----:B------:R-:W-:Y:S01]  /*5190*/  UIADD3.X UR25, URZ, UR21, URZ, UP1, !UPT ;  /* 0x000000153f197290 */ /* 0x000fe20008ffe43f */
[----:B------:R-:W-:Y:S01]  /*51a0*/  R2UR UR8, R13 ;  /* 0x000000000d0872ca */ /* 0x000fe200000e0000 */
[----:B------:R-:W-:Y:S01]  /*51b0*/  UMOV UR19, 0x30000 ;  /* 0x0003000000137882 */ /* 0x000fe20000000000 */
[----:B------:R-:W-:Y:S01]  /*51c0*/  ISETP.GT.AND P3, PT, R15, 0x1, PT ;  /* 0x000000010f00780c */ /* 0x000fe20003f64270 */
[----:B------:R-:W-:Y:S01]  /*51d0*/  UMOV UR6, 0x0 ;  /* 0x0000000000067882 */ /* 0x000fe20000000000 */
[----:B------:R-:W-:Y:S01]  /*51e0*/  UMOV UR7, 0x10000000 ;  /* 0x1000000000077882 */ /* 0x000fe20000000000 */
[----:B------:R-:W-:Y:S01]  /*51f0*/  ISETP.NE.AND P1, PT, R4, 0xe, PT ;  /* 0x0000000e0400780c */ /* 0x000fe20003f25270 */
[----:B------:R-:W-:-:S03]  /*5200*/  VIADD R14, R14, 0x20 ;  /* 0x000000200e0e7836 */ /* 0x000fc60000000000 */
[----:B------:R-:W-:Y:S02]  /*5210*/  SEL R10, RZ, 0x1, P1 ;  /* 0x00000001ff0a7807 */ /* 0x000fe40000800000 */
[----:B------:R-:W-:Y:S01]  /*5220*/  UIADD3 UR13, UR5, 0x200, URZ ;  /* 0x00000200050d7890 */ /* 0x000fe2000fffe03f */
[----:B------:R-:W-:Y:S01]  /*5230*/  SEL R4, R4, RZ, P1 ;  /* 0x000000ff04047207 */ /* 0x000fe20000800000 */
[----:B------:R-:W-:Y:S01]  /*5240*/  UIADD3.X UR5, URZ, UR21, URZ, UP0, !UPT ;  /* 0x000000153f057290 */ /* 0x000fe200087fe43f */
[----:B------:R-:W-:Y:S01]  /*5250*/  LOP3.LUT R3, R3, R10, RZ, 0x3c, !PT ;  /* 0x0000000a03037212 */ /* 0x000fe200078e3cff */
[----:B------:R-:W-:-:S03]  /*5260*/  UIADD3 UR14, UR8, 0x1c200, URZ ;  /* 0x0001c200080e7890 */ /* 0x000fc6000fffe03f */
[----:B------:R-:W-:-:S04]  /*5270*/  UMOV UR8, UR13 ;  /* 0x0000000d00087c82 */ /* 0x000fc80008000000 */
[----:B------:R0:W-:Y:S02]  /*5280*/  UTMALDG.3D.MULTICAST [UR8], [UR4], UR19, desc[UR6] ;  /* 0x00000608040073b4 */ /* 0x0001e40008011813 */
[----:B0-----:R-:W-:Y:S01]  /*5290*/  UMOV UR8, UR14 ;  /* 0x0000000e00087c82 */ /* 0x001fe20008000000 */
[----:B------:R-:W-:Y:S02]  /*52a0*/  UMOV UR11, UR18 ;  /* 0x00000012000b7c82 */ /* 0x000fe40008000000 */
[----:B------:R0:W-:Y:S02]  /*52b0*/  UTMALDG.3D [UR8], [UR24], desc[UR6] ;  /* 0x00000608180075b4 */ /* 0x0001e40008011000 */
[----:B0-----:R-:W-:Y:S05]  /*52c0*/  @P3 BRA `(.L_x_113) ;  /* 0xfffffffc00383947 */ /* 0x001fea000383ffff */
.L_x_109:
[----:B------:R-:W-:Y:S05]  /*52d0*/  BSYNC B1 ;  /* 0x0000000000017941 */ /* 0x000fea0003800000 */
.L_x_108:
[----:B------:R-:W2:Y:S01]  /*52e0*/  LDL.64 R12, [R1] ;  /* 0x00000000010c7983 */ /* 0x000ea20000100a00 */
[----:B------:R-:W-:Y:S01]  /*52f0*/  LOP3.LUT P4, RZ, R9, 0xff, RZ, 0xc0, !PT ;  /* 0x000000ff09ff7812 */ /* 0x000fe2000788c0ff */
[----:B------:R-:W-:Y:S01]  /*5300*/  VIADD R8, R8, UR40 ;  /* 0x0000002808087c36 */ /* 0x000fe20008000000 */
[----:B------:R-:W-:Y:S01]  /*5310*/  ULDC.64 UR4, c[0x0][0x650] ;  /* 0x0001940000047ab9 */ /* 0x000fe20000000a00 */
[----:B------:R-:W-:Y:S01]  /*5320*/  IMAD.U32 R5, RZ, RZ, UR40 ;  /* 0x00000028ff057e24 */ /* 0x000fe2000f8e00ff */
[----:B------:R-:W-:Y:S01]  /*5330*/  UISETP.GE.U32.AND UP0, UPT, UR40, 0xe, UPT ;  /* 0x0000000e2800788c */ /* 0x000fe2000bf06070 */
[----:B------:R-:W-:Y:S01]  /*5340*/  BSSY B1, `(.L_x_114) ;  /* 0x0000070000017945 */ /* 0x000fe20003800000 */
[----:B------:R-:W-:Y:S01]  /*5350*/  SHF.R.U32.HI R2, RZ, 0x1, R8 ;  /* 0x00000001ff027819 */ /* 0x000fe20000011608 */
[----:B------:R-:W-:Y:S01]  /*5360*/  IMAD.MOV.U32 R19, RZ, RZ, -0x1 ;  /* 0xffffffffff137424 */ /* 0x000fe200078e00ff */
[----:B------:R-:W-:Y:S01]  /*5370*/  ISETP.GT.U32.AND P1, PT, R8, 0xd, PT ;  /* 0x0000000d0800780c */ /* 0x000fe20003f24070 */
[----:B------:R-:W-:Y:S01]  /*5380*/  IMAD.MOV.U32 R22, RZ, RZ, -0x1 ;  /* 0xffffffffff167424 */ /* 0x000fe200078e00ff */
[----:B------:R-:W-:Y:S01]  /*5390*/  PLOP3.LUT P3, PT, PT, PT, UP0, 0x80, 0x0 ;  /* 0x000000000000781c */ /* 0x000fe20003f6f008 */
[----:B------:R-:W-:Y:S01]  /*53a0*/  IMAD.WIDE.U32 R2, R2, -0x6db6db6d, RZ ;  /* 0x9249249302027825 */ /* 0x000fe200078e00ff */
[----:B------:R-:W-:Y:S01]  /*53b0*/  ISETP.LT.U32.AND P1, PT, R5, 0xe, P1 ;  /* 0x0000000e0500780c */ /* 0x000fe20000f21070 */
[----:B------:R-:W0:Y:S01]  /*53c0*/  @P4 S2R R7, SR_CgaCtaId ;  /* 0x0000000000074919 */ /* 0x000e220000008800 */
[----:B------:R-:W-:Y:S01]  /*53d0*/  @P4 MOV R4, 0x400 ;  /* 0x0000040000044802 */ /* 0x000fe20000000f00 */
[----:B------:R-:W-:Y:S01]  /*53e0*/  IMAD.MOV.U32 R2, RZ, RZ, -0x1 ;  /* 0xffffffffff027424 */ /* 0x000fe200078e00ff */
[----:B------:R-:W-:-:S02]  /*53f0*/  SHF.R.U32.HI R5, RZ, 0x2, R3 ;  /* 0x00000002ff057819 */ /* 0x000fc40000011603 */
[----:B------:R-:W-:Y:S02]  /*5400*/  SEL R3, RZ, 0x1, !P1 ;  /* 0x00000001ff037807 */ /* 0x000fe40004800000 */
[----:B------:R-:W-:Y:S01]  /*5410*/  PRMT R9, RZ, 0x7610, R9 ;  /* 0x00007610ff097816 */ /* 0x000fe20000000009 */
[----:B------:R-:W-:Y:S01]  /*5420*/  IMAD R8, R5, -0xe, R8 ;  /* 0xfffffff205087824 */ /* 0x000fe200078e0208 */
[----:B------:R-:W-:Y:S02]  /*5430*/  LOP3.LUT R0, R0, R3, RZ, 0x3c, !PT ;  /* 0x0000000300007212 */ /* 0x000fe400078e3cff */
[----:B------:R-:W-:Y:S02]  /*5440*/  PRMT R3, RZ, 0x7610, R3 ;  /* 0x00007610ff037816 */ /* 0x000fe40000000003 */
[----:B------:R-:W-:Y:S02]  /*5450*/  @P3 LOP3.LUT R0, R0, 0x1, R5, 0x78, !PT ;  /* 0x0000000100003812 */ /* 0x000fe400078e7805 */
[----:B0-----:R-:W-:-:S04]  /*5460*/  @P4 LEA R4, R7, R4, 0x18 ;  /* 0x0000000407044211 */ /* 0x001fc800078ec0ff */
[----:B------:R0:W-:Y:S01]  /*5470*/  @P4 SYNCS.ARRIVE.TRANS64.A1T0 RZ, [R4+URZ+0x118], RZ ;  /* 0x000118ff04ff49a7 */ /* 0x0001e2000810003f */
[----:B--2---:R-:W-:-:S04]  /*5480*/  IADD3 R18, P4, R18, R12, RZ ;  /* 0x0000000c12127210 */ /* 0x004fc80007f9e0ff */
[----:B------:R-:W-:Y:S01]  /*5490*/  ISETP.GE.U32.AND P1, PT, R18, UR4, PT ;  /* 0x0000000412007c0c */ /* 0x000fe2000bf26070 */
[----:B------:R-:W-:-:S05]  /*54a0*/  IMAD.X R17, R17, 0x1, R23, P4 ;  /* 0x0000000111117824 */ /* 0x000fca00020e0617 */
[----:B------:R-:W-:-:S13]  /*54b0*/  ISETP.GE.U32.AND.EX P1, PT, R17, UR5, PT, P1 ;  /* 0x0000000511007c0c */ /* 0x000fda000bf26110 */
[----:B0-----:R-:W-:Y:S05]  /*54c0*/  @P1 BRA `(.L_x_115) ;  /* 0x00000004005c1947 */ /* 0x001fea0003800000 */
[----:B------:R-:W0:Y:S01]  /*54d0*/  S2R R12, SR_CTAID.X ;  /* 0x00000000000c7919 */ /* 0x000e220000002500 */
[----:B------:R-:W-:Y:S01]  /*54e0*/  ULDC.64 UR4, c[0x0][0x628] ;  /* 0x00018a0000047ab9 */ /* 0x000fe20000000a00 */
[----:B------:R-:W1:Y:S01]  /*54f0*/  LDC R13, c[0x0][0x144] ;  /* 0x00005100ff0d7b82 */ /* 0x000e620000000800 */
[----:B------:R-:W-:Y:S01]  /*5500*/  ISETP.NE.U32.AND P1, PT, RZ, UR4, PT ;  /* 0x00000004ff007c0c */ /* 0x000fe2000bf25070 */
[----:B------:R-:W2:Y:S01]  /*5510*/  S2R R10, SR_CTAID.Y ;  /* 0x00000000000a7919 */ /* 0x000ea20000002600 */
[----:B------:R-:W-:Y:S01]  /*5520*/  ULDC UR7, c[0x0][0x630] ;  /* 0x00018c0000077ab9 */ /* 0x000fe20000000800 */
[----:B------:R-:W-:Y:S01]  /*5530*/  ULDC UR8, c[0x0][0x150] ;  /* 0x0000540000087ab9 */ /* 0x000fe20000000800 */
[----:B------:R-:W-:Y:S01]  /*5540*/  ISETP.NE.AND.EX P1, PT, RZ, UR5, PT, P1 ;  /* 0x00000005ff007c0c */ /* 0x000fe2000bf25310 */
[----:B------:R-:W-:Y:S02]  /*5550*/  IMAD.MOV.U32 R2, RZ, RZ, R18 ;  /* 0x000000ffff027224 */ /* 0x000fe400078e0012 */
[----:B------:R-:W-:Y:S01]  /*5560*/  IMAD.MOV.U32 R3, RZ, RZ, R17 ;  /* 0x000000ffff037224 */ /* 0x000fe200078e0011 */
[----:B0-----:R-:W-:-:S09]  /*5570*/  I2FP.F32.U32 R14, R12 ;  /* 0x0000000c000e7245 */ /* 0x001fd20000201000 */
[----:B------:R-:W-:Y:S05]  /*5580*/  @!P1 BRA `(.L_x_116) ;  /* 0x0000000000289947 */ /* 0x000fea0003800000 */
[----:B------:R-:W-:Y:S02]  /*5590*/  ULDC UR6, c[0x0][0x634] ;  /* 0x00018d0000067ab9 */ /* 0x000fe40000000800 */
[----:B------:R-:W-:-:S05]  /*55a0*/  IADD3 R3, P1, R18, UR6, RZ ;  /* 0x0000000612037c10 */ /* 0x000fca000ff3e0ff */
[----:B------:R-:W-:-:S04]  /*55b0*/  IMAD.X R11, RZ, RZ, R17, P1 ;  /* 0x000000ffff0b7224 */ /* 0x000fc800008e0611 */
[----:B------:R-:W-:-:S04]  /*55c0*/  IMAD.WIDE.U32 R4, R11, UR4, RZ ;  /* 0x000000040b047c25 */ /* 0x000fc8000f8e00ff */
[----:B------:R-:W-:-:S04]  /*55d0*/  IMAD.WIDE.U32 R4, P1, R3, UR5, R4 ;  /* 0x0000000503047c25 */ /* 0x000fc8000f820004 */
[----:B------:R-:W-:-:S04]  /*55e0*/  IMAD.WIDE.U32 R2, R3, UR4, RZ ;  /* 0x0000000403027c25 */ /* 0x000fc8000f8e00ff */
[----:B------:R-:W-:Y:S01]  /*55f0*/  IMAD.MOV.U32 R2, RZ, RZ, R5 ;  /* 0x000000ffff027224 */ /* 0x000fe200078e0005 */
[----:B------:R-:W-:Y:S01]  /*5600*/  IADD3 RZ, P3, R3, R4, RZ ;  /* 0x0000000403ff7210 */ /* 0x000fe20007f7e0ff */
[----:B------:R-:W-:-:S04]  /*5610*/  IMAD.X R3, RZ, RZ, RZ, P1 ;  /* 0x000000ffff037224 */ /* 0x000fc800008e06ff */
[----:B------:R-:W-:-:S08]  /*5620*/  IMAD.WIDE.U32.X R2, R11, UR5, R2, P3 ;  /* 0x000000050b027c25 */ /* 0x000fd000098e0402 */
.L_x_116:
[----:B------:R-:W-:Y:S01]  /*5630*/  FMUL R14, R14, UR8 ;  /* 0x000000080e0e7c20 */ /* 0x000fe20008400000 */
[--C-:B------:R-:W-:Y:S01]  /*5640*/  SHF.R.U64 R11, R2, UR7, R3.reuse ;  /* 0x00000007020b7c19 */ /* 0x100fe20008001203 */
[----:B------:R-:W-:Y:S01]  /*5650*/  ULDC.64 UR4, c[0x0][0x620] ;  /* 0x0001880000047ab9 */ /* 0x000fe20000000a00 */
[----:B------:R-:W-:Y:S01]  /*5660*/  SHF.R.U32.HI R2, RZ, UR7, R3 ;  /* 0x00000007ff027c19 */ /* 0x000fe20008011603 */
[----:B------:R-:W-:Y:S01]  /*5670*/  IMAD.MOV.U32 R3, RZ, RZ, R17 ;  /* 0x000000ffff037224 */ /* 0x000fe200078e0011 */
[----:B------:R-:W-:Y:S01]  /*5680*/  IADD3 R15, P1, RZ, -R11, RZ ;  /* 0x8000000bff0f7210 */ /* 0x000fe20007f3e0ff */
[----:B------:R-:W0:Y:S01]  /*5690*/  F2I.U32.TRUNC.NTZ R14, R14 ;  /* 0x0000000e000e7305 */ /* 0x000e22000020f000 */
[----:B------:R-:W-:-:S03]  /*56a0*/  ULDC.64 UR6, c[0x0][0x640] ;  /* 0x0001900000067ab9 */ /* 0x000fc60000000a00 */
[----:B------:R-:W-:Y:S01]  /*56b0*/  IMAD.X R2, RZ, RZ, ~R2, P1 ;  /* 0x000000ffff027224 */ /* 0x000fe200008e0e02 */
[----:B------:R-:W-:-:S03]  /*56c0*/  ISETP.NE.U32.AND P1, PT, RZ, UR6, PT ;  /* 0x00000006ff007c0c */ /* 0x000fc6000bf25070 */
[----:B------:R-:W-:Y:S01]  /*56d0*/  IMAD R2, R2, UR4, RZ ;  /* 0x0000000402027c24 */ /* 0x000fe2000f8e02ff */
[----:B------:R-:W-:-:S03]  /*56e0*/  ISETP.NE.AND.EX P1, PT, RZ, UR7, PT, P1 ;  /* 0x00000007ff007c0c */ /* 0x000fc6000bf25310 */
[C---:B------:R-:W-:Y:S01]  /*56f0*/  IMAD R5, R15.reuse, UR5, R2 ;  /* 0x000000050f057c24 */ /* 0x040fe2000f8e0202 */
[----:B------:R-:W-:Y:S01]  /*5700*/  ULDC UR5, c[0x0][0x154] ;  /* 0x0000550000057ab9 */ /* 0x000fe20000000800 */
[----:B------:R-:W-:Y:S02]  /*5710*/  IMAD.MOV.U32 R2, RZ, RZ, R18 ;  /* 0x000000ffff027224 */ /* 0x000fe400078e0012 */
[----:B0-----:R-:W-:Y:S02]  /*5720*/  IMAD.MOV R4, RZ, RZ, -R14 ;  /* 0x000000ffff047224 */ /* 0x001fe400078e0a0e */
[----:B------:R-:W-:Y:S01]  /*5730*/  IMAD.WIDE.U32 R2, R15, UR4, R2 ;  /* 0x000000040f027c25 */ /* 0x000fe2000f8e0002 */
[----:B------:R-:W-:-:S03]  /*5740*/  ULDC UR4, c[0x0][0x618] ;  /* 0x0001860000047ab9 */ /* 0x000fc60000000800 */
[----:B-1----:R-:W-:Y:S01]  /*5750*/  IMAD R12, R13, R4, R12 ;  /* 0x000000040d0c7224 */ /* 0x002fe200078e020c */
[----:B--2---:R-:W-:Y:S01]  /*5760*/  I2FP.F32.U32 R4, R10 ;  /* 0x0000000a00047245 */ /* 0x004fe20000201000 */
[----:B------:R-:W0:Y:S01]  /*5770*/  LDC R13, c[0x0][0x148] ;  /* 0x00005200ff0d7b82 */ /* 0x000e220000000800 */
[----:B------:R-:W-:-:S03]  /*5780*/  IMAD.IADD R3, R3, 0x1, R5 ;  /* 0x0000000103037824 */ /* 0x000fc600078e0205 */
[----:B------:R-:W-:Y:S02]  /*5790*/  FMUL R4, R4, UR5 ;  /* 0x0000000504047c20 */ /* 0x000fe40008400000 */
[--C-:B------:R-:W-:Y:S02]  /*57a0*/  SHF.R.U64 R14, R2, UR4, R3.reuse ;  /* 0x00000004020e7c19 */ /* 0x100fe40008001203 */
[----:B------:R-:W-:Y:S01]  /*57b0*/  SHF.R.U32.HI R3, RZ, UR4, R3 ;  /* 0x00000004ff037c19 */ /* 0x000fe20008011603 */
[----:B------:R1:W2:Y:S01]  /*57c0*/  F2I.U32.TRUNC.NTZ R20, R4 ;  /* 0x0000000400147305 */ /* 0x0002a2000020f000 */
[----:B------:R-:W-:Y:S02]  /*57d0*/  ULDC UR4, c[0x0][0x608] ;  /* 0x0001820000047ab9 */ /* 0x000fe40000000800 */
[--C-:B------:R-:W-:Y:S02]  /*57e0*/  SHF.R.U64 R19, R14, UR4, R3.reuse ;  /* 0x000000040e137c19 */ /* 0x100fe40008001203 */
[----:B------:R-:W-:Y:S01]  /*57f0*/  SHF.R.U32.HI R2, RZ, UR4, R3 ;  /* 0x00000004ff027c19 */ /* 0x000fe20008011603 */
[----:B------:R-:W-:-:S03]  /*5800*/  ULDC UR4, c[0x0][0x658] ;  /* 0x0001960000047ab9 */ /* 0x000fc60000000800 */
[--C-:B------:R-:W-:Y:S02]  /*5810*/  SHF.R.U64 R15, R19, UR4, R2.reuse ;  /* 0x00000004130f7c19 */ /* 0x100fe40008001202 */
[----:B------:R-:W-:-:S03]  /*5820*/  SHF.R.U32.HI R21, RZ, UR4, R2 ;  /* 0x00000004ff157c19 */ /* 0x000fc60008011602 */
[----:B------:R-:W-:Y:S02]  /*5830*/  IMAD.MOV.U32 R2, RZ, RZ, R15 ;  /* 0x000000ffff027224 */ /* 0x000fe400078e000f */
[----:B------:R-:W-:Y:S01]  /*5840*/  IMAD.MOV.U32 R3, RZ, RZ, R21 ;  /* 0x000000ffff037224 */ /* 0x000fe200078e0015 */
[----:B-12---:R-:W-:Y:S06]  /*5850*/  @!P1 BRA `(.L_x_117) ;  /* 0x0000000000289947 */ /* 0x006fec0003800000 */
        /* <DEDUP_REMOVED lines=10> */
.L_x_117:
[----:B------:R-:W1:Y:S01]  /*5900*/  LDC R4, c[0x0][0x65c] ;  /* 0x00019700ff047b82 */ /* 0x000e620000000800 */
[----:B------:R-:W-:Y:S01]  /*5910*/  ULDC UR4, c[0x0][0x648] ;  /* 0x0001920000047ab9 */ /* 0x000fe20000000800 */
[----:B------:R-:W-:Y:S01]  /*5920*/  LOP3.LUT R19, R19, UR16, RZ, 0xc0, !PT ;  /* 0x0000001013137c12 */ /* 0x000fe2000f8ec0ff */
[----:B------:R-:W-:Y:S01]  /*5930*/  IMAD.MOV R20, RZ, RZ, -R20 ;  /* 0x000000ffff147224 */ /* 0x000fe200078e0a14 */
[----:B------:R-:W-:Y:S01]  /*5940*/  SHF.R.U64 R2, R2, UR4, R3 ;  /* 0x0000000402027c19 */ /* 0x000fe20008001203 */
[----:B------:R-:W-:Y:S01]  /*5950*/  ULDC UR4, c[0x0][0x638] ;  /* 0x00018e0000047ab9 */ /* 0x000fe20000000800 */
[----:B------:R-:W-:Y:S01]  /*5960*/  LOP3.LUT R14, R14, UR15, RZ, 0xc0, !PT ;  /* 0x0000000f0e0e7c12 */ /* 0x000fe2000f8ec0ff */
[----:B------:R-:W-:Y:S01]  /*5970*/  ULDC UR5, c[0x0][0x610] ;  /* 0x0001840000057ab9 */ /* 0x000fe20000000800 */
[----:B------:R-:W-:Y:S02]  /*5980*/  IMAD.MOV.U32 R3, RZ, RZ, 0x1 ;  /* 0x00000001ff037424 */ /* 0x000fe400078e00ff */
[----:B------:R-:W-:Y:S01]  /*5990*/  IMAD R19, R2, UR17, R19 ;  /* 0x0000001102137c24 */ /* 0x000fe2000f8e0213 */
[----:B-1----:R-:W-:Y:S01]  /*59a0*/  ISETP.NE.AND P1, PT, R4, 0x1, PT ;  /* 0x000000010400780c */ /* 0x002fe20003f25270 */
[----:B------:R-:W-:-:S02]  /*59b0*/  IMAD.MOV R4, RZ, RZ, -R2 ;  /* 0x000000ffff047224 */ /* 0x000fc400078e0a02 */
[----:B------:R-:W-:Y:S02]  /*59c0*/  IMAD.MOV.U32 R2, RZ, RZ, R11 ;  /* 0x000000ffff027224 */ /* 0x000fe400078e000b */
[----:B------:R-:W-:Y:S01]  /*59d0*/  IMAD R15, R4, UR4, R15 ;  /* 0x00000004040f7c24 */ /* 0x000fe2000f8e020f */
[----:B------:R-:W-:-:S03]  /*59e0*/  ULDC UR4, c[0x0][0x600] ;  /* 0x0001800000047ab9 */ /* 0x000fc60000000800 */
[----:B------:R-:W-:-:S04]  /*59f0*/  IMAD R15, R15, UR4, R14 ;  /* 0x000000040f0f7c24 */ /* 0x000fc8000f8e020e */
[----:B0-----:R-:W-:-:S04]  /*5a00*/  @P1 IMAD R12, R13, R20, R10 ;  /* 0x000000140d0c1224 */ /* 0x001fc800078e020a */
[----:B------:R-:W-:-:S05]  /*5a10*/  IMAD R12, R19, UR5, R12 ;  /* 0x00000005130c7c24 */ /* 0x000fca000f8e020c */
[----:B------:R-:W-:Y:S02]  /*5a20*/  SEL R22, R15, R12, !P1 ;  /* 0x0000000c0f167207 */ /* 0x000fe40004800000 */
[----:B------:R-:W-:-:S07]  /*5a30*/  SEL R19, R12, R15, !P1 ;  /* 0x0000000f0c137207 */ /* 0x000fce0004800000 */
.L_x_115:
[----:B------:R-:W-:Y:S05]  /*5a40*/  BSYNC B1 ;  /* 0x0000000000017941 */ /* 0x000fea0003800000 */
.L_x_114:
[----:B------:R-:W-:-:S13]  /*5a50*/  LOP3.LUT P1, RZ, R3, 0xff, RZ, 0xc0, !PT ;  /* 0x000000ff03ff7812 */ /* 0x000fda000782c0ff */
[----:B------:R-:W-:Y:S05]  /*5a60*/  @P1 BRA `(.L_x_118) ;  /* 0xfffffff400181947 */ /* 0x000fea000383ffff */
[----:B------:R-:W-:Y:S05]  /*5a70*/  BSYNC B0 ;  /* 0x0000000000007941 */ /* 0x000fea0003800000 */
.L_x_106:
[----:B------:R-:W-:-:S03]  /*5a80*/  UMOV UR4, 0xffffffff ;  /* 0xffffffff00047882 */ /* 0x000fc60000000000 */
[----:B------:R-:W-:Y:S05]  /*5a90*/  BRA.DIV UR4, `(.L_x_119) ;  /* 0x0000000a04a87947 */ /* 0x000fea000b800000 */
[----:B------:R-:W-:-:S13]  /*5aa0*/  ELECT P6, URZ, PT ;  /* 0x00000000003f782f */ /* 0x000fda00038c0000 */
.L_x_145:
[----:B------:R-:W-:Y:S04]  /*5ab0*/  BSSY B0, `(.L_x_120) ;  /* 0x0000085000007945 */ /* 0x000fe80003800000 */
[----:B------:R-:W-:Y:S05]  /*5ac0*/  @!P6 BRA `(.L_x_121) ;  /* 0x00000008000ce947 */ /* 0x000fea0003800000 */
[----:B------:R-:W-:-:S04]  /*5ad0*/  LOP3.LUT R16, R16, 0x2, RZ, 0xfc, !PT ;  /* 0x0000000210107812 */ /* 0x000fc800078efcff */
[----:B------:R-:W-:-:S13]  /*5ae0*/  ISETP.NE.AND P0, PT, R16, 0x3, PT ;  /* 0x000000031000780c */ /* 0x000fda0003f05270 */
[----:B------:R-:W-:Y:S05]  /*5af0*/  @!P0 BRA `(.L_x_122) ;  /* 0x0000000000048947 */ /* 0x000fea0003800000 */
[----:B------:R-:W-:Y:S01]  /*5b00*/  BPT.TRAP 0x1 ;  /* 0x000000040000795c */ /* 0x000fe20000300000 */
.L_x_122:
[----:B------:R-:W0:Y:S01]  /*5b10*/  S2R R3, SR_CgaCtaId ;  /* 0x0000000000037919 */ /* 0x000e220000008800 */
[----:B------:R-:W-:-:S04]  /*5b20*/  MOV R2, 0x400 ;  /* 0x0000040000027802 */ /* 0x000fc80000000f00 */
[----:B0-----:R-:W-:Y:S02]  /*5b30*/  LEA R3, R3, R2, 0x18 ;  /* 0x0000000203037211 */ /* 0x001fe400078ec0ff */
[----:B------:R-:W-:-:S03]  /*5b40*/  SHF.L.U32 R2, R0, 0x1f, RZ ;  /* 0x0000001f00027819 */ /* 0x000fc600000006ff */
[----:B------:R-:W-:-:S04]  /*5b50*/  VIADD R3, R3, 0x70 ;  /* 0x0000007003037836 */ /* 0x000fc80000000000 */
[C---:B------:R-:W-:Y:S02]  /*5b60*/  IMAD R7, R8.reuse, 0x8, R3 ;  /* 0x0000000808077824 */ /* 0x040fe400078e0203 */
[----:B------:R-:W-:Y:S02]  /*5b70*/  VIADD R8, R8, 0x1 ;  /* 0x0000000108087836 */ /* 0x000fe40000000000 */
[----:B------:R-:W0:Y:S03]  /*5b80*/  SYNCS.PHASECHK.TRANS64.TRYWAIT P0, [R7+URZ], R2 ;  /* 0x00000002070075a7 */ /* 0x000e26000800017f */
[----:B------:R-:W-:-:S04]  /*5b90*/  ISETP.NE.AND P1, PT, R8, 0xe, PT ;  /* 0x0000000e0800780c */ /* 0x000fc80003f25270 */
[----:B------:R-:W-:Y:S02]  /*5ba0*/  SEL R5, RZ, 0x1, P1 ;  /* 0x00000001ff057807 */ /* 0x000fe40000800000 */
[----:B------:R-:W-:Y:S02]  /*5bb0*/  SEL R8, R8, RZ, P1 ;  /* 0x000000ff08087207 */ /* 0x000fe40000800000 */
[----:B------:R-:W-:-:S03]  /*5bc0*/  LOP3.LUT R5, R0, R5, RZ, 0x3c, !PT ;  /* 0x0000000500057212 */ /* 0x000fc600078e3cff */
[----:B------:R-:W-:Y:S01]  /*5bd0*/  IMAD R9, R8, 0x8, R3 ;  /* 0x0000000808097824 */ /* 0x000fe200078e0203 */
[----:B------:R-:W-:Y:S01]  /*5be0*/  SHF.L.U32 R4, R5, 0x1f, RZ ;  /* 0x0000001f05047819 */ /* 0x000fe200000006ff */
[----:B0-----:R-:W-:Y:S06]  /*5bf0*/  @!P0 BRA `(.L_x_123) ;  /* 0x0000000800708947 */ /* 0x001fec0003800000 */
.L_x_146:
[----:B------:R-:W1:Y:S01]  /*5c00*/  SYNCS.PHASECHK.TRANS64.TRYWAIT P0, [R9+URZ], R4 ;  /* 0x00000004090075a7 */ /* 0x000e62000800017f */
[----:B------:R-:W-:-:S05]  /*5c10*/  VIADD R0, R8, 0x1 ;  /* 0x0000000108007836 */ /* 0x000fca0000000000 */
[----:B------:R-:W-:-:S04]  /*5c20*/  ISETP.NE.AND P1, PT, R0, 0xe, PT ;  /* 0x0000000e0000780c */ /* 0x000fc80003f25270 */
[----:B0-----:R-:W-:Y:S02]  /*5c30*/  SEL R2, RZ, 0x1, P1 ;  /* 0x00000001ff027807 */ /* 0x001fe40000800000 */
[----:B------:R-:W-:Y:S02]  /*5c40*/  SEL R0, R0, RZ, P1 ;  /* 0x000000ff00007207 */ /* 0x000fe40000800000 */
[----:B------:R-:W-:-:S03]  /*5c50*/  LOP3.LUT R7, R5, R2, RZ, 0x3c, !PT ;  /* 0x0000000205077212 */ /* 0x000fc600078e3cff */
[----:B------:R-:W-:Y:S01]  /*5c60*/  IMAD R6, R0, 0x8, R3 ;  /* 0x0000000800067824 */ /* 0x000fe200078e0203 */
[----:B------:R-:W-:Y:S01]  /*5c70*/  SHF.L.U32 R5, R7, 0x1f, RZ ;  /* 0x0000001f07057819 */ /* 0x000fe200000006ff */
[----:B-1----:R-:W-:Y:S06]  /*5c80*/  @!P0 BRA `(.L_x_124) ;  /* 0x0000000800608947 */ /* 0x002fec0003800000 */
.L_x_147:
[----:B------:R-:W1:Y:S01]  /*5c90*/  SYNCS.PHASECHK.TRANS64.TRYWAIT P0, [R6+URZ], R5 ;  /* 0x00000005060075a7 */ /* 0x000e62000800017f */
[----:B------:R-:W-:-:S05]  /*5ca0*/  VIADD R0, R0, 0x1 ;  /* 0x0000000100007836 */ /* 0x000fca0000000000 */
[----:B------:R-:W-:-:S04]  /*5cb0*/  ISETP.NE.AND P1, PT, R0, 0xe, PT ;  /* 0x0000000e0000780c */ /* 0x000fc80003f25270 */
[----:B------:R-:W-:Y:S02]  /*5cc0*/  SEL R2, RZ, 0x1, P1 ;  /* 0x00000001ff027807 */ /* 0x000fe40000800000 */
[----:B------:R-:W-:Y:S02]  /*5cd0*/  SEL R0, R0, RZ, P1 ;  /* 0x000000ff00007207 */ /* 0x000fe40000800000 */
[----:B------:R-:W-:-:S03]  /*5ce0*/  LOP3.LUT R7, R7, R2, RZ, 0x3c, !PT ;  /* 0x0000000207077212 */ /* 0x000fc600078e3cff */
[----:B0-----:R-:W-:Y:S01]  /*5cf0*/  IMAD R9, R0, 0x8, R3 ;  /* 0x0000000800097824 */ /* 0x001fe200078e0203 */
[----:B------:R-:W-:Y:S01]  /*5d00*/  SHF.L.U32 R4, R7, 0x1f, RZ ;  /* 0x0000001f07047819 */ /* 0x000fe200000006ff */
[----:B-1----:R-:W-:Y:S06]  /*5d10*/  @!P0 BRA `(.L_x_125) ;  /* 0x0000000800508947 */ /* 0x002fec0003800000 */
.L_x_148:
        /* <DEDUP_REMOVED lines=9> */
.L_x_149:
        /* <DEDUP_REMOVED lines=9> */
.L_x_150:
        /* <DEDUP_REMOVED lines=9> */
.L_x_151:
        /* <DEDUP_REMOVED lines=9> */
.L_x_152:
        /* <DEDUP_REMOVED lines=9> */
.L_x_153:
        /* <DEDUP_REMOVED lines=9> */
.L_x_154:
        /* <DEDUP_REMOVED lines=9> */
.L_x_155:
        /* <DEDUP_REMOVED lines=9> */
.L_x_156:
        /* <DEDUP_REMOVED lines=9> */
.L_x_157:
[----:B------:R-:W1:Y:S01]  /*6230*/  SYNCS.PHASECHK.TRANS64.TRYWAIT P0, [R6+URZ], R5 ;  /* 0x00000005060075a7 */ /* 0x000e62000800017f */
[----:B------:R-:W-:-:S05]  /*6240*/  VIADD R0, R0, 0x1 ;  /* 0x0000000100007836 */ /* 0x000fca0000000000 */
[----:B------:R-:W-:-:S04]  /*6250*/  ISETP.NE.AND P1, PT, R0, 0xe, PT ;  /* 0x0000000e0000780c */ /* 0x000fc80003f25270 */
[----:B------:R-:W-:Y:S02]  /*6260*/  SEL R2, RZ, 0x1, P1 ;  /* 0x00000001ff027807 */ /* 0x000fe40000800000 */
[----:B------:R-:W-:Y:S02]  /*6270*/  SEL R0, R0, RZ, P1 ;  /* 0x000000ff00007207 */ /* 0x000fe40000800000 */
[----:B------:R-:W-:Y:S01]  /*6280*/  LOP3.LUT R2, R7, R2, RZ, 0x3c, !PT ;  /* 0x0000000207027212 */ /* 0x000fe200078e3cff */
[----:B-1----:R-:W-:Y:S06]  /*6290*/  @!P0 BRA `(.L_x_135) ;  /* 0x0000000400b88947 */ /* 0x002fec0003800000 */
.L_x_158:
[----:B------:R-:W-:Y:S01]  /*62a0*/  IMAD R3, R0, 0x8, R3 ;  /* 0x0000000800037824 */ /* 0x000fe200078e0203 */
[----:B------:R-:W-:-:S07]  /*62b0*/  SHF.L.U32 R0, R2, 0x1f, RZ ;  /* 0x0000001f02007819 */ /* 0x000fce00000006ff */
.L_x_136:
[----:B--2---:R2:W4:Y:S02]  /*62c0*/  SYNCS.PHASECHK.TRANS64.TRYWAIT P0, [R3+URZ], R0 ;  /* 0x00000000030075a7 */ /* 0x004524000800017f */
[----:B----4-:R-:W-:Y:S05]  /*62d0*/  @!P0 NANOSLEEP.SYNCS 0x989680 ;  /* 0x009896800000895d */ /* 0x010fea0003900000 */
[----:B------:R-:W4:Y:S02]  /*62e0*/  @!P0 SYNCS.PHASECHK.TRANS64 P0, [R3+URZ], R0 ;  /* 0x00000000030085a7 */ /* 0x000f24000800007f */
[----:B----4-:R-:W-:Y:S05]  /*62f0*/  @!P0 BRA `(.L_x_136) ;  /* 0xfffffffc00f08947 */ /* 0x010fea000383ffff */
.L_x_121:
[----:B------:R-:W-:Y:S05]  /*6300*/  BSYNC B0 ;  /* 0x0000000000007941 */ /* 0x000fea0003800000 */
.L_x_120:
[----:B------:R-:W-:Y:S05]  /*6310*/  EXIT ;  /* 0x000000000000794d */ /* 0x000fea0003800000 */
.L_x_20:
[----:B-1----:R1:W2:Y:S02]  /*6320*/  SYNCS.PHASECHK.TRANS64.TRYWAIT P0, [R64+URZ], R3 ;  /* 0x00000003400075a7 */ /* 0x0022a4000800017f */
[----:B--2---:R-:W-:Y:S05]  /*6330*/  @!P0 NANOSLEEP.SYNCS 0x989680 ;  /* 0x009896800000895d */ /* 0x004fea0003900000 */
[----:B------:R-:W2:Y:S02]  /*6340*/  @!P0 SYNCS.PHASECHK.TRANS64 P0, [R64+URZ], R3 ;  /* 0x00000003400085a7 */ /* 0x000ea4000800007f */
[----:B--2---:R-:W-:Y:S05]  /*6350*/  @!P0 BRA `(.L_x_20) ;  /* 0xfffffffc00f08947 */ /* 0x004fea000383ffff */
[----:B------:R-:W-:Y:S05]  /*6360*/  BRA `(.L_x_137) ;  /* 0xffffffb400407947 */ /* 0x000fea000383ffff */
.L_x_25:
[----:B--2---:R2:W3:Y:S02]  /*6370*/  SYNCS.PHASECHK.TRANS64.TRYWAIT P1, [R3+URZ], R0 ;  /* 0x00000000030075a7 */ /* 0x0044e4000802017f */
[----:B---3--:R-:W-:Y:S05]  /*6380*/  @!P1 NANOSLEEP.SYNCS 0x989680 ;  /* 0x009896800000995d */ /* 0x008fea0003900000 */
[----:B------:R-:W3:Y:S02]  /*6390*/  @!P1 SYNCS.PHASECHK.TRANS64 P1, [R3+URZ], R0 ;  /* 0x00000000030095a7 */ /* 0x000ee4000802007f */
[----:B---3--:R-:W-:Y:S05]  /*63a0*/  @!P1 BRA `(.L_x_25) ;  /* 0xfffffffc00f09947 */ /* 0x008fea000383ffff */
[----:B------:R-:W-:Y:S05]  /*63b0*/  BRA `(.L_x_24) ;  /* 0xffffffb400a47947 */ /* 0x000fea000383ffff */
.L_x_30:
[----:B--2---:R-:W-:-:S04]  /*63c0*/  IMAD.U32 R5, RZ, RZ, UR4 ;  /* 0x00000004ff057e24 */ /* 0x004fc8000f8e00ff */
[----:B------:R2:W3:Y:S03]  /*63d0*/  SYNCS.PHASECHK.TRANS64.TRYWAIT P1, [R5+URZ], R4 ;  /* 0x00000004050075a7 */ /* 0x0004e6000802017f */
[----:B---3--:R-:W-:Y:S05]  /*63e0*/  @!P1 NANOSLEEP.SYNCS 0x989680 ;  /* 0x009896800000995d */ /* 0x008fea0003900000 */
[----:B------:R-:W3:Y:S02]  /*63f0*/  @!P1 SYNCS.PHASECHK.TRANS64 P1, [R5+URZ], R4 ;  /* 0x00000004050095a7 */ /* 0x000ee4000802007f */
[----:B---3--:R-:W-:Y:S05]  /*6400*/  @!P1 BRA `(.L_x_30) ;  /* 0xfffffffc00ec9947 */ /* 0x008fea000383ffff */
[----:B------:R-:W-:Y:S05]  /*6410*/  BRA `(.L_x_29) ;  /* 0xffffffb8005c7947 */ /* 0x000fea000383ffff */
.L_x_38:
[----:B-1----:R1:W2:Y:S02]  /*6420*/  SYNCS.PHASECHK.TRANS64.TRYWAIT P0, [R64+URZ+0x10], R3 ;  /* 0x00001003400075a7 */ /* 0x0022a4000800017f */
[----:B--2---:R-:W-:Y:S05]  /*6430*/  @!P0 NANOSLEEP.SYNCS 0x989680 ;  /* 0x009896800000895d */ /* 0x004fea0003900000 */
[----:B------:R-:W2:Y:S02]  /*6440*/  @!P0 SYNCS.PHASECHK.TRANS64 P0, [R64+URZ+0x10], R3 ;  /* 0x00001003400085a7 */ /* 0x000ea4000800007f */
[----:B--2---:R-:W-:Y:S05]  /*6450*/  @!P0 BRA `(.L_x_38) ;  /* 0xfffffffc00f08947 */ /* 0x004fea000383ffff */
[----:B------:R-:W-:Y:S05]  /*6460*/  BRA `(.L_x_138) ;  /* 0xffffffbc00b47947 */ /* 0x000fea000383ffff */
.L_x_107:
[----:B------:R-:W-:Y:S01]  /*6470*/  BSSY B1, `(.L_x_139) ;  /* 0x0000006000017945 */ /* 0x000fe20003800000 */
[----:B------:R-:W-:-:S07]  /*6480*/  IMAD.MOV.U32 R15, RZ, RZ, -0x1 ;  /* 0xffffffffff0f7424 */ /* 0x000fce00078e00ff */
[----:B---3-5:R-:W-:Y:S05]  /*6490*/  WARPSYNC.COLLECTIVE R15, `(.L_x_140) ;  /* 0x000000000f0c7348 */ /* 0x028fea0003c00000 */
[----:B------:R-:W-:Y:S02]  /*64a0*/  ELECT P6, UR62, PT ;  /* 0x00000000003e782f */ /* 0x000fe400038c0000 */
[----:B------:R-:W-:Y:S01]  /*64b0*/  MOV R14, UR62 ;  /* 0x0000003e000e7c02 */ /* 0x000fe20008000f00 */
[----:B---3-5:R-:W-:Y:S10]  /*64c0*/  ENDCOLLECTIVE ;  /* 0x000000000000791b */ /* 0x028ff40003800000 */
.L_x_140:
[----:B------:R-:W-:Y:S05]  /*64d0*/  BSYNC B1 ;  /* 0x0000000000017941 */ /* 0x000fea0003800000 */
.L_x_139:
[----:B------:R-:W-:Y:S05]  /*64e0*/  BRA `(.L_x_141) ;  /* 0xffffffe800847947 */ /* 0x000fea000383ffff */
.L_x_110:
[----:B-1----:R1:W2:Y:S02]  /*64f0*/  SYNCS.PHASECHK.TRANS64.TRYWAIT P1, [R12+URZ+0x70], R5 ;  /* 0x000070050c0075a7 */ /* 0x0022a4000802017f */
[----:B--2---:R-:W-:Y:S05]  /*6500*/  @!P1 NANOSLEEP.SYNCS 0x989680 ;  /* 0x009896800000995d */ /* 0x004fea0003900000 */
[----:B------:R-:W2:Y:S02]  /*6510*/  @!P1 SYNCS.PHASECHK.TRANS64 P1, [R12+URZ+0x70], R5 ;  /* 0x000070050c0095a7 */ /* 0x000ea4000802007f */
[----:B--2---:R-:W-:Y:S05]  /*6520*/  @!P1 BRA `(.L_x_110) ;  /* 0xfffffffc00f09947 */ /* 0x004fea000383ffff */
[----:B------:R-:W-:Y:S05]  /*6530*/  BRA `(.L_x_142) ;  /* 0xffffffe800c07947 */ /* 0x000fea000383ffff */
.L_x_119:
[----:B------:R-:W-:Y:S01]  /*6540*/  BSSY B0, `(.L_x_143) ;  /* 0x0000006000007945 */ /* 0x000fe20003800000 */
[----:B------:R-:W-:-:S07]  /*6550*/  IMAD.MOV.U32 R15, RZ, RZ, -0x1 ;  /* 0xffffffffff0f7424 */ /* 0x000fce00078e00ff */
[----:B---3-5:R-:W-:Y:S05]  /*6560*/  WARPSYNC.COLLECTIVE R15, `(.L_x_144) ;  /* 0x000000000f0c7348 */ /* 0x028fea0003c00000 */
[----:B------:R-:W-:Y:S02]  /*6570*/  ELECT P6, UR62, PT ;  /* 0x00000000003e782f */ /* 0x000fe400038c0000 */
[----:B------:R-:W-:Y:S01]  /*6580*/  MOV R14, UR62 ;  /* 0x0000003e000e7c02 */ /* 0x000fe20008000f00 */
[----:B---3-5:R-:W-:Y:S10]  /*6590*/  ENDCOLLECTIVE ;  /* 0x000000000000791b */ /* 0x028ff40003800000 */
.L_x_144:
[----:B------:R-:W-:Y:S05]  /*65a0*/  BSYNC B0 ;  /* 0x0000000000007941 */ /* 0x000fea0003800000 */
.L_x_143:
[----:B------:R-:W-:Y:S05]  /*65b0*/  BRA `(.L_x_145) ;  /* 0xfffffff4003c7947 */ /* 0x000fea000383ffff */
.L_x_123:
[----:B0-----:R0:W1:Y:S02]  /*65c0*/  SYNCS.PHASECHK.TRANS64.TRYWAIT P0, [R7+URZ], R2 ;  /* 0x00000002070075a7 */ /* 0x001064000800017f */
[----:B-1----:R-:W-:Y:S05]  /*65d0*/  @!P0 NANOSLEEP.SYNCS 0x989680 ;  /* 0x009896800000895d */ /* 0x002fea0003900000 */
[----:B------:R-:W1:Y:S02]  /*65e0*/  @!P0 SYNCS.PHASECHK.TRANS64 P0, [R7+URZ], R2 ;  /* 0x00000002070085a7 */ /* 0x000e64000800007f */
[----:B-1----:R-:W-:Y:S05]  /*65f0*/  @!P0 BRA `(.L_x_123) ;  /* 0xfffffffc00f08947 */ /* 0x002fea000383ffff */
[----:B------:R-:W-:Y:S05]  /*6600*/  BRA `(.L_x_146) ;  /* 0xfffffff4007c7947 */ /* 0x000fea000383ffff */
.L_x_124:
[----:B0-----:R0:W1:Y:S02]  /*6610*/  SYNCS.PHASECHK.TRANS64.TRYWAIT P0, [R9+URZ], R4 ;  /* 0x00000004090075a7 */ /* 0x001064000800017f */
[----:B-1----:R-:W-:Y:S05]  /*6620*/  @!P0 NANOSLEEP.SYNCS 0x989680 ;  /* 0x009896800000895d */ /* 0x002fea0003900000 */
[----:B------:R-:W1:Y:S02]  /*6630*/  @!P0 SYNCS.PHASECHK.TRANS64 P0, [R9+URZ], R4 ;  /* 0x00000004090085a7 */ /* 0x000e64000800007f */
[----:B-1----:R-:W-:Y:S05]  /*6640*/  @!P0 BRA `(.L_x_124) ;  /* 0xfffffffc00f08947 */ /* 0x002fea000383ffff */
[----:B------:R-:W-:Y:S05]  /*6650*/  BRA `(.L_x_147) ;  /* 0xfffffff4008c7947 */ /* 0x000fea000383ffff */
.L_x_125:
[----:B0-----:R0:W1:Y:S02]  /*6660*/  SYNCS.PHASECHK.TRANS64.TRYWAIT P0, [R6+URZ], R5 ;  /* 0x00000005060075a7 */ /* 0x001064000800017f */
[----:B-1----:R-:W-:Y:S05]  /*6670*/  @!P0 NANOSLEEP.SYNCS 0x989680 ;  /* 0x009896800000895d */ /* 0x002fea0003900000 */
[----:B------:R-:W1:Y:S02]  /*6680*/  @!P0 SYNCS.PHASECHK.TRANS64 P0, [R6+URZ], R5 ;  /* 0x00000005060085a7 */ /* 0x000e64000800007f */
[----:B-1----:R-:W-:Y:S05]  /*6690*/  @!P0 BRA `(.L_x_125) ;  /* 0xfffffffc00f08947 */ /* 0x002fea000383ffff */
[----:B------:R-:W-:Y:S05]  /*66a0*/  BRA `(.L_x_148) ;  /* 0xfffffff4009c7947 */ /* 0x000fea000383ffff */
.L_x_126:
[----:B0-----:R0:W1:Y:S02]  /*66b0*/  SYNCS.PHASECHK.TRANS64.TRYWAIT P0, [R9+URZ], R4 ;  /* 0x00000004090075a7 */ /* 0x001064000800017f */
[----:B-1----:R-:W-:Y:S05]  /*66c0*/  @!P0 NANOSLEEP.SYNCS 0x989680 ;  /* 0x009896800000895d */ /* 0x002fea0003900000 */
[----:B------:R-:W1:Y:S02]  /*66d0*/  @!P0 SYNCS.PHASECHK.TRANS64 P0, [R9+URZ], R4 ;  /* 0x00000004090085a7 */ /* 0x000e64000800007f */
[----:B-1----:R-:W-:Y:S05]  /*66e0*/  @!P0 BRA `(.L_x_126) ;  /* 0xfffffffc00f08947 */ /* 0x002fea000383ffff */
[----:B------:R-:W-:Y:S05]  /*66f0*/  BRA `(.L_x_149) ;  /* 0xfffffff400ac7947 */ /* 0x000fea000383ffff */
.L_x_127:
[----:B0-----:R0:W1:Y:S02]  /*6700*/  SYNCS.PHASECHK.TRANS64.TRYWAIT P0, [R6+URZ], R5 ;  /* 0x00000005060075a7 */ /* 0x001064000800017f */
[----:B-1----:R-:W-:Y:S05]  /*6710*/  @!P0 NANOSLEEP.SYNCS 0x989680 ;  /* 0x009896800000895d */ /* 0x002fea0003900000 */
[----:B------:R-:W1:Y:S02]  /*6720*/  @!P0 SYNCS.PHASECHK.TRANS64 P0, [R6+URZ], R5 ;  /* 0x00000005060085a7 */ /* 0x000e64000800007f */
[----:B-1----:R-:W-:Y:S05]  /*6730*/  @!P0 BRA `(.L_x_127) ;  /* 0xfffffffc00f08947 */ /* 0x002fea000383ffff */
[----:B------:R-:W-:Y:S05]  /*6740*/  BRA `(.L_x_150) ;  /* 0xfffffff400bc7947 */ /* 0x000fea000383ffff */
.L_x_128:
[----:B0-----:R0:W1:Y:S02]  /*6750*/  SYNCS.PHASECHK.TRANS64.TRYWAIT P0, [R9+URZ], R4 ;  /* 0x00000004090075a7 */ /* 0x001064000800017f */
[----:B-1----:R-:W-:Y:S05]  /*6760*/  @!P0 NANOSLEEP.SYNCS 0x989680 ;  /* 0x009896800000895d */ /* 0x002fea0003900000 */
[----:B------:R-:W1:Y:S02]  /*6770*/  @!P0 SYNCS.PHASECHK.TRANS64 P0, [R9+URZ], R4 ;  /* 0x00000004090085a7 */ /* 0x000e64000800007f */
[----:B-1----:R-:W-:Y:S05]  /*6780*/  @!P0 BRA `(.L_x_128) ;  /* 0xfffffffc00f08947 */ /* 0x002fea000383ffff */
[----:B------:R-:W-:Y:S05]  /*6790*/  BRA `(.L_x_151) ;  /* 0xfffffff400cc7947 */ /* 0x000fea000383ffff */
.L_x_129:
[----:B0-----:R0:W1:Y:S02]  /*67a0*/  SYNCS.PHASECHK.TRANS64.TRYWAIT P0, [R6+URZ], R5 ;  /* 0x00000005060075a7 */ /* 0x001064000800017f */
[----:B-1----:R-:W-:Y:S05]  /*67b0*/  @!P0 NANOSLEEP.SYNCS 0x989680 ;  /* 0x009896800000895d */ /* 0x002fea0003900000 */
[----:B------:R-:W1:Y:S02]  /*67c0*/  @!P0 SYNCS.PHASECHK.TRANS64 P0, [R6+URZ], R5 ;  /* 0x00000005060085a7 */ /* 0x000e64000800007f */
[----:B-1----:R-:W-:Y:S05]  /*67d0*/  @!P0 BRA `(.L_x_129) ;  /* 0xfffffffc00f08947 */ /* 0x002fea000383ffff */
[----:B------:R-:W-:Y:S05]  /*67e0*/  BRA `(.L_x_152) ;  /* 0xfffffff400dc7947 */ /* 0x000fea000383ffff */
.L_x_130:
[----:B0-----:R0:W1:Y:S02]  /*67f0*/  SYNCS.PHASECHK.TRANS64.TRYWAIT P0, [R9+URZ], R4 ;  /* 0x00000004090075a7 */ /* 0x001064000800017f */
[----:B-1----:R-:W-:Y:S05]  /*6800*/  @!P0 NANOSLEEP.SYNCS 0x989680 ;  /* 0x009896800000895d */ /* 0x002fea0003900000 */
[----:B------:R-:W1:Y:S02]  /*6810*/  @!P0 SYNCS.PHASECHK.TRANS64 P0, [R9+URZ], R4 ;  /* 0x00000004090085a7 */ /* 0x000e64000800007f */
[----:B-1----:R-:W-:Y:S05]  /*6820*/  @!P0 BRA `(.L_x_130) ;  /* 0xfffffffc00f08947 */ /* 0x002fea000383ffff */
[----:B------:R-:W-:Y:S05]  /*6830*/  BRA `(.L_x_153) ;  /* 0xfffffff400ec7947 */ /* 0x000fea000383ffff */
.L_x_131:
[----:B0-----:R0:W1:Y:S02]  /*6840*/  SYNCS.PHASECHK.TRANS64.TRYWAIT P0, [R6+URZ], R5 ;  /* 0x00000005060075a7 */ /* 0x001064000800017f */
[----:B-1----:R-:W-:Y:S05]  /*6850*/  @!P0 NANOSLEEP.SYNCS 0x989680 ;  /* 0x009896800000895d */ /* 0x002fea0003900000 */
[----:B------:R-:W1:Y:S02]  /*6860*/  @!P0 SYNCS.PHASECHK.TRANS64 P0, [R6+URZ], R5 ;  /* 0x00000005060085a7 */ /* 0x000e64000800007f */
[----:B-1----:R-:W-:Y:S05]  /*6870*/  @!P0 BRA `(.L_x_131) ;  /* 0xfffffffc00f08947 */ /* 0x002fea000383ffff */
[----:B------:R-:W-:Y:S05]  /*6880*/  BRA `(.L_x_154) ;  /* 0xfffffff400fc7947 */ /* 0x000fea000383ffff */
.L_x_132:
[----:B0-----:R0:W1:Y:S02]  /*6890*/  SYNCS.PHASECHK.TRANS64.TRYWAIT P0, [R9+URZ], R4 ;  /* 0x00000004090075a7 */ /* 0x001064000800017f */
[----:B-1----:R-:W-:Y:S05]  /*68a0*/  @!P0 NANOSLEEP.SYNCS 0x989680 ;  /* 0x009896800000895d */ /* 0x002fea0003900000 */
[----:B------:R-:W1:Y:S02]  /*68b0*/  @!P0 SYNCS.PHASECHK.TRANS64 P0, [R9+URZ], R4 ;  /* 0x00000004090085a7 */ /* 0x000e64000800007f */
[----:B-1----:R-:W-:Y:S05]  /*68c0*/  @!P0 BRA `(.L_x_132) ;  /* 0xfffffffc00f08947 */ /* 0x002fea000383ffff */
[----:B------:R-:W-:Y:S05]  /*68d0*/  BRA `(.L_x_155) ;  /* 0xfffffff8000c7947 */ /* 0x000fea000383ffff */
.L_x_133:
[----:B0-----:R0:W1:Y:S02]  /*68e0*/  SYNCS.PHASECHK.TRANS64.TRYWAIT P0, [R6+URZ], R5 ;  /* 0x00000005060075a7 */ /* 0x001064000800017f */
[----:B-1----:R-:W-:Y:S05]  /*68f0*/  @!P0 NANOSLEEP.SYNCS 0x989680 ;  /* 0x009896800000895d */ /* 0x002fea0003900000 */
[----:B------:R-:W1:Y:S02]  /*6900*/  @!P0 SYNCS.PHASECHK.TRANS64 P0, [R6+URZ], R5 ;  /* 0x00000005060085a7 */ /* 0x000e64000800007f */
[----:B-1----:R-:W-:Y:S05]  /*6910*/  @!P0 BRA `(.L_x_133) ;  /* 0xfffffffc00f08947 */ /* 0x002fea000383ffff */
[----:B------:R-:W-:Y:S05]  /*6920*/  BRA `(.L_x_156) ;  /* 0xfffffff8001c7947 */ /* 0x000fea000383ffff */
.L_x_134:
[----:B0-----:R0:W1:Y:S02]  /*6930*/  SYNCS.PHASECHK.TRANS64.TRYWAIT P0, [R9+URZ], R4 ;  /* 0x00000004090075a7 */ /* 0x001064000800017f */
[----:B-1----:R-:W-:Y:S05]  /*6940*/  @!P0 NANOSLEEP.SYNCS 0x989680 ;  /* 0x009896800000895d */ /* 0x002fea0003900000 */
[----:B------:R-:W1:Y:S02]  /*6950*/  @!P0 SYNCS.PHASECHK.TRANS64 P0, [R9+URZ], R4 ;  /* 0x00000004090085a7 */ /* 0x000e64000800007f */
[----:B-1----:R-:W-:Y:S05]  /*6960*/  @!P0 BRA `(.L_x_134) ;  /* 0xfffffffc00f08947 */ /* 0x002fea000383ffff */
[----:B------:R-:W-:Y:S05]  /*6970*/  BRA `(.L_x_157) ;  /* 0xfffffff8002c7947 */ /* 0x000fea000383ffff */
.L_x_135:
[----:B-1----:R1:W2:Y:S02]  /*6980*/  SYNCS.PHASECHK.TRANS64.TRYWAIT P0, [R6+URZ], R5 ;  /* 0x00000005060075a7 */ /* 0x0022a4000800017f */
[----:B--2---:R-:W-:Y:S05]  /*6990*/  @!P0 NANOSLEEP.SYNCS 0x989680 ;  /* 0x009896800000895d */ /* 0x004fea0003900000 */
[----:B------:R-:W2:Y:S02]  /*69a0*/  @!P0 SYNCS.PHASECHK.TRANS64 P0, [R6+URZ], R5 ;  /* 0x00000005060085a7 */ /* 0x000ea4000800007f */
[----:B--2---:R-:W-:Y:S05]  /*69b0*/  @!P0 BRA `(.L_x_135) ;  /* 0xfffffffc00f08947 */ /* 0x004fea000383ffff */
[----:B------:R-:W-:Y:S05]  /*69c0*/  BRA `(.L_x_158) ;  /* 0xfffffff800347947 */ /* 0x000fea000383ffff */
.L_x_159:
[----:B------:R-:W-:-:S00]  /*69d0*/  BRA `(.L_x_159) ;  /* 0xfffffffc00fc7947 */ /* 0x000fc0000383ffff */
[----:B------:R-:W-:-:S00]  /*69e0*/  NOP ;  /* 0x0000000000007918 */ /* 0x000fc00000000000 */
        /* <DEDUP_REMOVED lines=9> */
.L_x_160:


//--------------------- .nv.global.init           --------------------------
	.section	.nv.global.init,"aw",@progbits
.nv.global.init:
	.type		$str$22,@object
	.size		$str$22,($str$23 - $str$22)
$str$22:
        /*0000*/ 	.byte	0x6b, 0x5f, 0x74, 0x69, 0x6c, 0x65, 0x5f, 0x63, 0x6f, 0x75, 0x6e, 0x74, 0x20, 0x3e, 0x3d, 0x20
        /*0010*/ 	.byte	0x31, 0x00
	.type		$str$23,@object
	.size		$str$23,(__unnamed_1 - $str$23)
$str$23:
        /*0012*/ 	.byte	0x2f, 0x74, 0x6d, 0x70, 0x2f, 0x63, 0x75, 0x74, 0x6c, 0x61, 0x73, 0x73, 0x5f, 0x73, 0x77, 0x65
        /*0022*/ 	.byte	0x65, 0x70, 0x5f, 0x73, 0x72, 0x63, 0x2f, 0x69, 0x6e, 0x63, 0x6c, 0x75, 0x64, 0x65, 0x2f, 0x63
        /*0032*/ 	.byte	0x75, 0x74, 0x6c, 0x61, 0x73, 0x73, 0x2f, 0x67, 0x65, 0x6d, 0x6d, 0x2f, 0x63, 0x6f, 0x6c, 0x6c
        /*0042*/ 	.byte	0x65, 0x63, 0x74, 0x69, 0x76, 0x65, 0x2f, 0x73, 0x6d, 0x39, 0x30, 0x5f, 0x6d, 0x6d, 0x61, 0x5f
        /*0052*/ 	.byte	0x74, 0x6d, 0x61, 0x5f, 0x67, 0x6d, 0x6d, 0x61, 0x5f, 0x73, 0x73, 0x5f, 0x77, 0x61, 0x72, 0x70
        /*0062*/ 	.byte	0x73, 0x70, 0x65, 0x63, 0x69, 0x61, 0x6c, 0x69, 0x7a, 0x65, 0x64, 0x2e, 0x68, 0x70, 0x70, 0x00
	.type		__unnamed_1,@object
	.size		__unnamed_1,(.L_0 - __unnamed_1)
__unnamed_1:
        /*0072*/ 	.byte	0x76, 0x6f, 0x69, 0x64, 0x20, 0x63, 0x75, 0x74, 0x6c, 0x61, 0x73, 0x73, 0x3a, 0x3a, 0x67, 0x65
        /* <DEDUP_REMOVED lines=177> */
        /*0b92*/ 	.byte	0x79, 0x5d, 0x00
.L_0:


//--------------------- .nv.shared._ZN7cutlass13device_kernelINS_4gemm6kernel13GemmUniversalIN4cute5tupleIJiiiiEEENS1_10collective13CollectiveMmaINS1_34MainloopSm90TmaGmmaWarpSpecializedILi14ENS5_IJNS4_1CILi1EEENSA_ILi2EEESB_EEENS1_32KernelTmaWarpSpecializedPingpongEEENS5_IJNSA_ILi64EEESG_NSA_ILi32EEEEEENS_10tfloat32_tENS5_IJlSB_lEEESJ_SK_NS4_8TiledMMAINS4_8MMA_AtomIJNS4_4SM904GMMA29MMA_64x64x8_F32TF32TF32_SS_TNILNSO_7ScaleInE1ELSQ_1EEEEEENS4_6LayoutINS5_IJSB_SB_SB_EEENS5_IJNSA_ILi0EEESV_SV_EEEEENS5_IJNS4_10UnderscoreESY_SY_EEEEENS4_23SM90_TMA_LOAD_MULTICASTENS4_14ComposedLayoutINS4_7SwizzleILi3ELi4ELi3EEENS4_18smem_ptr_flag_bitsILi32EEENST_INS5_IJNSA_ILi8EEESH_EEENS5_IJSH_SB_EEEEEEEvNS4_8identityENS4_13SM90_TMA_LOADES1B_vS1C_EENS_8epilogue10collective6detail29Sm90TmaWarpSpecializedAdapterINS1G_15DefaultEpilogueISJ_SK_SK_NS1F_6thread17LinearCombinationISJ_Li1EffLNS1K_9ScaleType4KindE0ELNS_15FloatRoundStyleE2ESJ_EENS1_15EpilogueDefaultEEEEEvvEEEEvNT_6ParamsE --------------------------
	.section	.nv.shared._ZN7cutlass13device_kernelINS_4gemm6kernel13GemmUniversalIN4cute5tupleIJiiiiEEENS1_10collective13CollectiveMmaINS1_34MainloopSm90TmaGmmaWarpSpecializedILi14ENS5_IJNS4_1CILi1EEENSA_ILi2EEESB_EEENS1_32KernelTmaWarpSpecializedPingpongEEENS5_IJNSA_ILi64EEESG_NSA_ILi32EEEEEENS_10tfloat32_tENS5_IJlSB_lEEESJ_SK_NS4_8TiledMMAINS4_8MMA_AtomIJNS4_4SM904GMMA29MMA_64x64x8_F32TF32TF32_SS_TNILNSO_7ScaleInE1ELSQ_1EEEEEENS4_6LayoutINS5_IJSB_SB_SB_EEENS5_IJNSA_ILi0EEESV_SV_EEEEENS5_IJNS4_10UnderscoreESY_SY_EEEEENS4_23SM90_TMA_LOAD_MULTICASTENS4_14ComposedLayoutINS4_7SwizzleILi3ELi4ELi3EEENS4_18smem_ptr_flag_bitsILi32EEENST_INS5_IJNSA_ILi8EEESH_EEENS5_IJSH_SB_EEEEEEEvNS4_8identityENS4_13SM90_TMA_LOADES1B_vS1C_EENS_8epilogue10collective6detail29Sm90TmaWarpSpecializedAdapterINS1G_15DefaultEpilogueISJ_SK_SK_NS1F_6thread17LinearCombinationISJ_Li1EffLNS1K_9ScaleType4KindE0ELNS_15FloatRoundStyleE2ESJ_EENS1_15EpilogueDefaultEEEEEvvEEEEvNT_6ParamsE,"aw",@nobits
	.sectionflags	@""
	.align	16
	.zero		1024


//--------------------- .nv.shared.reserved.0     --------------------------
	.section	.nv.shared.reserved.0,"aw",@nobits
	.weak		__nv_reservedSMEM_offset_0_alias
	.size		__nv_reservedSMEM_offset_0_alias, 0, 0
	.other		__nv_reservedSMEM_offset_0_alias,@"STO_CUDA_RESERVED_SHARED STV_DEFAULT"
__nv_reservedSMEM_offset_0_alias:
	.zero		0


//--------------------- .nv.global                --------------------------
	.section	.nv.global,"aw",@nobits
.nv.global:
	.type		_ZN40_INTERNAL_ceab76ca_4_k_cu_bbd3c09d_212494cute1_E,@object
	.size		_ZN40_INTERNAL_ceab76ca_4_k_cu_bbd3c09d_212494cute1_E,(_ZN40_INTERNAL_ceab76ca_4_k_cu_bbd3c09d_212494cuda3std3__45__cpo6cbeginE - _ZN40_INTERNAL_ceab76ca_4_k_cu_bbd3c09d_212494cute1_E)
_ZN40_INTERNAL_ceab76ca_4_k_cu_bbd3c09d_212494cute1_E:
	.zero		1
	.type		_ZN40_INTERNAL_ceab76ca_4_k_cu_bbd3c09d_212494cuda3std3__45__cpo6cbeginE,@object
	.size		_ZN40_INTERNAL_ceab76ca_4_k_cu_bbd3c09d_212494cuda3std3__45__cpo6cbeginE,(_ZN40_INTERNAL_ceab76ca_4_k_cu_bbd3c09d_212494cuda3std3__48in_placeE - _ZN40_INTERNAL_ceab76ca_4_k_cu_bbd3c09d_212494cuda3std3__45__cpo6cbeginE)
_ZN40_INTERNAL_ceab76ca_4_k_cu_bbd3c09d_212494cuda3std3__45__cpo6cbeginE:
	.zero		1
	.type		_ZN40_INTERNAL_ceab76ca_4_k_cu_bbd3c09d_212494cuda3std3__48in_placeE,@object
	.size		_ZN40_INTERNAL_ceab76ca_4_k_cu_bbd3c09d_212494cuda3std3__48in_placeE,(_ZN40_INTERNAL_ceab76ca_4_k_cu_bbd3c09d_212494cuda3std6ranges3__45__cpo9iter_moveE - _ZN40_INTERNAL_ceab76ca_4_k_cu_bbd3c09d_212494cuda3std3__48in_placeE)
_ZN40_INTERNAL_ceab76ca_4_k_cu_bbd3c09d_212494cuda3std3__48in_placeE:
	.zero		1
	.type		_ZN40_INTERNAL_ceab76ca_4_k_cu_bbd3c09d_212494cuda3std6ranges3__45__cpo9iter_moveE,@object
	.size		_ZN40_INTERNAL_ceab76ca_4_k_cu_bbd3c09d_212494cuda3std6ranges3__45__cpo9iter_moveE,(_ZN40_INTERNAL_ceab76ca_4_k_cu_bbd3c09d_212494cuda3std3__45__cpo5beginE - _ZN40_INTERNAL_ceab76ca_4_k_cu_bbd3c09d_212494cuda3std6ranges3__45__cpo9iter_moveE)
_ZN40_INTERNAL_ceab76ca_4_k_cu_bbd3c09d_212494cuda3std6ranges3__45__cpo9iter_moveE:
	.zero		1
	.type		_ZN40_INTERNAL_ceab76ca_4_k_cu_bbd3c09d_212494cuda3std3__45__cpo5beginE,@object
	.size		_ZN40_INTERNAL_ceab76ca_4_k_cu_bbd3c09d_212494cuda3std3__45__cpo5beginE,(_ZN40_INTERNAL_ceab76ca_4_k_cu_bbd3c09d_212494cuda3std3__442_GLOBAL__N__ceab76ca_4_k_cu_bbd3c09d_212496ignoreE - _ZN40_INTERNAL_ceab76ca_4_k_cu_bbd3c09d_212494cuda3std3__45__cpo5beginE)
_ZN40_INTERNAL_ceab76ca_4_k_cu_bbd3c09d_212494cuda3std3__45__cpo5beginE:
	.zero		1
	.type		_ZN40_INTERNAL_ceab76ca_4_k_cu_bbd3c09d_212494cuda3std3__442_GLOBAL__N__ceab76ca_4_k_cu_bbd3c09d_212496ignoreE,@object
	.size		_ZN40_INTERNAL_ceab76ca_4_k_cu_bbd3c09d_212494cuda3std3__442_GLOBAL__N__ceab76ca_4_k_cu_bbd3c09d_212496ignoreE,(_ZN40_INTERNAL_ceab76ca_4_k_cu_bbd3c09d_212494cute7productE - _ZN40_INTERNAL_ceab76ca_4_k_cu_bbd3c09d_212494cuda3std3__442_GLOBAL__N__ceab76ca_4_k_cu_bbd3c09d_212496ignoreE)
_ZN40_INTERNAL_ceab76ca_4_k_cu_bbd3c09d_212494cuda3std3__442_GLOBAL__N__ceab76ca_4_k_cu_bbd3c09d_212496ignoreE:
	.zero		1
	.type		_ZN40_INTERNAL_ceab76ca_4_k_cu_bbd3c09d_212494cute7productE,@object
	.size		_ZN40_INTERNAL_ceab76ca_4_k_cu_bbd3c09d_212494cute7productE,(_ZN40_INTERNAL_ceab76ca_4_k_cu_bbd3c09d_212494cuda3std3__45__cpo3endE - _ZN40_INTERNAL_ceab76ca_4_k_cu_bbd3c09d_212494cute7productE)
_ZN40_INTERNAL_ceab76ca_4_k_cu_bbd3c09d_212494cute7productE:
	.zero		1
	.type		_ZN40_INTERNAL_ceab76ca_4_k_cu_bbd3c09d_212494cuda3std3__45__cpo3endE,@object
	.size		_ZN40_INTERNAL_ceab76ca_4_k_cu_bbd3c09d_212494cuda3std3__45__cpo3endE,(_ZN40_INTERNAL_ceab76ca_4_k_cu_bbd3c09d_212494cuda3std3__419piecewise_constructE - _ZN40_INTERNAL_ceab76ca_4_k_cu_bbd3c09d_212494cuda3std3__45__cpo3endE)
_ZN40_INTERNAL_ceab76ca_4_k_cu_bbd3c09d_212494cuda3std3__45__cpo3endE:
	.zero		1
	.type		_ZN40_INTERNAL_ceab76ca_4_k_cu_bbd3c09d_212494cuda3std3__419piecewise_constructE,@object
	.size		_ZN40_INTERNAL_ceab76ca_4_k_cu_bbd3c09d_212494cuda3std3__419piecewise_constructE,(_ZN40_INTERNAL_ceab76ca_4_k_cu_bbd3c09d_212494cuda3std3__45__cpo4cendE - _ZN40_INTERNAL_ceab76ca_4_k_cu_bbd3c09d_212494cuda3std3__419piecewise_constructE)
_ZN40_INTERNAL_ceab76ca_4_k_cu_bbd3c09d_212494cuda3std3__419piecewise_constructE:
	.zero		1
	.type		_ZN40_INTERNAL_ceab76ca_4_k_cu_bbd3c09d_212494cuda3std3__45__cpo4cendE,@object
	.size		_ZN40_INTERNAL_ceab76ca_4_k_cu_bbd3c09d_212494cuda3std3__45__cpo4cendE,(_ZN40_INTERNAL_ceab76ca_4_k_cu_bbd3c09d_212494cuda3std6ranges3__45__cpo4swapE - _ZN40_INTERNAL_ceab76ca_4_k_cu_bbd3c09d_212494cuda3std3__45__cpo4cendE)
_ZN40_INTERNAL_ceab76ca_4_k_cu_bbd3c09d_212494cuda3std3__45__cpo4cendE:
	.zero		1
	.type		_ZN40_INTERNAL_ceab76ca_4_k_cu_bbd3c09d_212494cuda3std6ranges3__45__cpo4swapE,@object
	.size		_ZN40_INTERNAL_ceab76ca_4_k_cu_bbd3c09d_212494cuda3std6ranges3__45__cpo4swapE,(.L_8 - _ZN40_INTERNAL_ceab76ca_4_k_cu_bbd3c09d_212494cuda3std6ranges3__45__cpo4swapE)
_ZN40_INTERNAL_ceab76ca_4_k_cu_bbd3c09d_212494cuda3std6ranges3__45__cpo4swapE:
	.zero		1
.L_8:


//--------------------- .nv.constant0._ZN7cutlass13device_kernelINS_4gemm6kernel13GemmUniversalIN4cute5tupleIJiiiiEEENS1_10collective13CollectiveMmaINS1_34MainloopSm90TmaGmmaWarpSpecializedILi14ENS5_IJNS4_1CILi1EEENSA_ILi2EEESB_EEENS1_32KernelTmaWarpSpecializedPingpongEEENS5_IJNSA_ILi64EEESG_NSA_ILi32EEEEEENS_10tfloat32_tENS5_IJlSB_lEEESJ_SK_NS4_8TiledMMAINS4_8MMA_AtomIJNS4_4SM904GMMA29MMA_64x64x8_F32TF32TF32_SS_TNILNSO_7ScaleInE1ELSQ_1EEEEEENS4_6LayoutINS5_IJSB_SB_SB_EEENS5_IJNSA_ILi0EEESV_SV_EEEEENS5_IJNS4_10UnderscoreESY_SY_EEEEENS4_23SM90_TMA_LOAD_MULTICASTENS4_14ComposedLayoutINS4_7SwizzleILi3ELi4ELi3EEENS4_18smem_ptr_flag_bitsILi32EEENST_INS5_IJNSA_ILi8EEESH_EEENS5_IJSH_SB_EEEEEEEvNS4_8identityENS4_13SM90_TMA_LOADES1B_vS1C_EENS_8epilogue10collective6detail29Sm90TmaWarpSpecializedAdapterINS1G_15DefaultEpilogueISJ_SK_SK_NS1F_6thread17LinearCombinationISJ_Li1EffLNS1K_9ScaleType4KindE0ELNS_15FloatRoundStyleE2ESJ_EENS1_15EpilogueDefaultEEEEEvvEEEEvNT_6ParamsE --------------------------
	.section	.nv.constant0._ZN7cutlass13device_kernelINS_4gemm6kernel13GemmUniversalIN4cute5tupleIJiiiiEEENS1_10collective13CollectiveMmaINS1_34MainloopSm90TmaGmmaWarpSpecializedILi14ENS5_IJNS4_1CILi1EEENSA_ILi2EEESB_EEENS1_32KernelTmaWarpSpecializedPingpongEEENS5_IJNSA_ILi64EEESG_NSA_ILi32EEEEEENS_10tfloat32_tENS5_IJlSB_lEEESJ_SK_NS4_8TiledMMAINS4_8MMA_AtomIJNS4_4SM904GMMA29MMA_64x64x8_F32TF32TF32_SS_TNILNSO_7ScaleInE1ELSQ_1EEEEEENS4_6LayoutINS5_IJSB_SB_SB_EEENS5_IJNSA_ILi0EEESV_SV_EEEEENS5_IJNS4_10UnderscoreESY_SY_EEEEENS4_23SM90_TMA_LOAD_MULTICASTENS4_14ComposedLayoutINS4_7SwizzleILi3ELi4ELi3EEENS4_18smem_ptr_flag_bitsILi32EEENST_INS5_IJNSA_ILi8EEESH_EEENS5_IJSH_SB_EEEEEEEvNS4_8identityENS4_13SM90_TMA_LOADES1B_vS1C_EENS_8epilogue10collective6detail29Sm90TmaWarpSpecializedAdapterINS1G_15DefaultEpilogueISJ_SK_SK_NS1F_6thread17LinearCombinationISJ_Li1EffLNS1K_9ScaleType4KindE0ELNS_15FloatRoundStyleE2ESJ_EENS1_15EpilogueDefaultEEEEEvvEEEEvNT_6ParamsE,"a",@progbits
	.sectionflags	@""
	.align	4
.nv.constant0._ZN7cutlass13device_kernelINS_4gemm6kernel13GemmUniversalIN4cute5tupleIJiiiiEEENS1_10collective13CollectiveMmaINS1_34MainloopSm90TmaGmmaWarpSpecializedILi14ENS5_IJNS4_1CILi1EEENSA_ILi2EEESB_EEENS1_32KernelTmaWarpSpecializedPingpongEEENS5_IJNSA_ILi64EEESG_NSA_ILi32EEEEEENS_10tfloat32_tENS5_IJlSB_lEEESJ_SK_NS4_8TiledMMAINS4_8MMA_AtomIJNS4_4SM904GMMA29MMA_64x64x8_F32TF32TF32_SS_TNILNSO_7ScaleInE1ELSQ_1EEEEEENS4_6LayoutINS5_IJSB_SB_SB_EEENS5_IJNSA_ILi0EEESV_SV_EEEEENS5_IJNS4_10UnderscoreESY_SY_EEEEENS4_23SM90_TMA_LOAD_MULTICASTENS4_14ComposedLayoutINS4_7SwizzleILi3ELi4ELi3EEENS4_18smem_ptr_flag_bitsILi32EEENST_INS5_IJNSA_ILi8EEESH_EEENS5_IJSH_SB_EEEEEEEvNS4_8identityENS4_13SM90_TMA_LOADES1B_vS1C_EENS_8epilogue10collective6detail29Sm90TmaWarpSpecializedAdapterINS1G_15DefaultEpilogueISJ_SK_SK_NS1F_6thread17LinearCombinationISJ_Li1EffLNS1K_9ScaleType4KindE0ELNS_15FloatRoundStyleE2ESJ_EENS1_15EpilogueDefaultEEEEEvvEEEEvNT_6ParamsE:
	.zero		1664


//--------------------- SYMBOLS --------------------------

	.type		.nv.reservedSmem.offset0,@object
	.size		.nv.reservedSmem.offset0,0x4
	.type		__assertfail,@function
